	.target	sm_103a

	.elftype	@"ET_EXEC"


//--------------------- .note.nv.tkinfo           --------------------------
	.section	.note.nv.tkinfo,"",@"SHT_NOTE"
	.sectionflags	@"SHF_NOTE_NV_TKINFO"
	.tkinfo
        /*0018*/ 	.word	0x00000002
        /*0030*/ 	.string	""
        /*0030*/ 	.string	"ptxas"
        /*0030*/ 	.string	"Cuda compilation tools, release 13.0, V13.0.88"
        /*0030*/ 	.string	"Build cuda_13.0.r13.0/compiler.36424714_0"
        /*0030*/ 	.string	"-arch sm_103a -m 64 "



//--------------------- .note.nv.cuinfo           --------------------------
	.section	.note.nv.cuinfo,"",@"SHT_NOTE"
	.sectionflags	@"SHF_NOTE_NV_CUINFO"
        /*0018*/ 	.short	0x0002
        /*001a*/ 	.short	0x0067
        /*001c*/ 	.short	0x0082
	.zero		2


//--------------------- .nv.info                  --------------------------
	.section	.nv.info,"",@"SHT_CUDA_INFO"
	.align	4


	//----- nvinfo : EIATTR_REGCOUNT
	.align		4
        /*0000*/ 	.byte	0x04, 0x2f
        /*0002*/ 	.short	(.L_12 - .L_11)
	.align		4
.L_11:
        /*0004*/ 	.word	index@(_ZN7cutlass13device_kernelIN5flash11enable_sm90INS1_16FlashAttnFwdSm90INS1_25CollectiveMainloopFwdSm90ILi2EN4cute5tupleIJNS5_1CILi1EEES8_S8_EEENS6_IJNS7_ILi192EEENS7_ILi128EEENS7_ILi96EEEEEELi96ENS_10bfloat16_tEfNS_4arch4Sm90ELb1ELb0ELb1ELb1ELb1ELb1ELb0ELb0ELb1ELb1ELb1ELb0EEENS1_21CollectiveEpilogueFwdINS6_IJSA_SC_SB_EEES9_SE_SG_Li384ELb1ELb1ELb1ELb0EEENS1_36VarlenDynamicPersistentTileSchedulerILi192ELi128ELi384ELi128ELb1ELb1ELb1ELb1ELb1ELb1EEEEEEEEEvNT_6ParamsE)
        /*0008*/ 	.word	0x00000004


	//----- nvinfo : EIATTR_FRAME_SIZE
	.align		4
.L_12:
        /*000c*/ 	.byte	0x04, 0x11
        /*000e*/ 	.short	(.L_14 - .L_13)
	.align		4
.L_13:
        /*0010*/ 	.word	index@(_ZN7cutlass13device_kernelIN5flash11enable_sm90INS1_16FlashAttnFwdSm90INS1_25CollectiveMainloopFwdSm90ILi2EN4cute5tupleIJNS5_1CILi1EEES8_S8_EEENS6_IJNS7_ILi192EEENS7_ILi128EEENS7_ILi96EEEEEELi96ENS_10bfloat16_tEfNS_4arch4Sm90ELb1ELb0ELb1ELb1ELb1ELb1ELb0ELb0ELb1ELb1ELb1ELb0EEENS1_21CollectiveEpilogueFwdINS6_IJSA_SC_SB_EEES9_SE_SG_Li384ELb1ELb1ELb1ELb0EEENS1_36VarlenDynamicPersistentTileSchedulerILi192ELi128ELi384ELi128ELb1ELb1ELb1ELb1ELb1ELb1EEEEEEEEEvNT_6ParamsE)
        /*0014*/ 	.word	0x00000000


	//----- nvinfo : EIATTR_REGCOUNT
	.align		4
.L_14:
        /*0018*/ 	.byte	0x04, 0x2f
        /*001a*/ 	.short	(.L_16 - .L_15)
	.align		4
.L_15:
        /*001c*/ 	.word	index@(_ZN7cutlass13device_kernelIN5flash11enable_sm90INS1_16FlashAttnFwdSm90INS1_25CollectiveMainloopFwdSm90ILi2EN4cute5tupleIJNS5_1CILi1EEES8_S8_EEENS6_IJNS7_ILi192EEENS7_ILi128EEENS7_ILi96EEEEEELi96ENS_10bfloat16_tEfNS_4arch4Sm90ELb1ELb0ELb1ELb1ELb1ELb0ELb0ELb0ELb1ELb1ELb1ELb0EEENS1_21CollectiveEpilogueFwdINS6_IJSA_SC_SB_EEES9_SE_SG_Li384ELb1ELb1ELb1ELb0EEENS1_36VarlenDynamicPersistentTileSchedulerILi192ELi128ELi384ELi128ELb1ELb1ELb1ELb1ELb1ELb1EEEEEEEEEvNT_6ParamsE)
        /*0020*/ 	.word	0x00000004


	//----- nvinfo : EIATTR_FRAME_SIZE
	.align		4
.L_16:
        /*0024*/ 	.byte	0x04, 0x11
        /*0026*/ 	.short	(.L_18 - .L_17)
	.align		4
.L_17:
        /*0028*/ 	.word	index@(_ZN7cutlass13device_kernelIN5flash11enable_sm90INS1_16FlashAttnFwdSm90INS1_25CollectiveMainloopFwdSm90ILi2EN4cute5tupleIJNS5_1CILi1EEES8_S8_EEENS6_IJNS7_ILi192EEENS7_ILi128EEENS7_ILi96EEEEEELi96ENS_10bfloat16_tEfNS_4arch4Sm90ELb1ELb0ELb1ELb1ELb1ELb0ELb0ELb0ELb1ELb1ELb1ELb0EEENS1_21CollectiveEpilogueFwdINS6_IJSA_SC_SB_EEES9_SE_SG_Li384ELb1ELb1ELb1ELb0EEENS1_36VarlenDynamicPersistentTileSchedulerILi192ELi128ELi384ELi128ELb1ELb1ELb1ELb1ELb1ELb1EEEEEEEEEvNT_6ParamsE)
        /*002c*/ 	.word	0x00000000


	//----- nvinfo : EIATTR_REGCOUNT
	.align		4
.L_18:
        /*0030*/ 	.byte	0x04, 0x2f
        /*0032*/ 	.short	(.L_20 - .L_19)
	.align		4
.L_19:
        /*0034*/ 	.word	index@(_ZN7cutlass13device_kernelIN5flash11enable_sm90INS1_16FlashAttnFwdSm90INS1_25CollectiveMainloopFwdSm90ILi2EN4cute5tupleIJNS5_1CILi1EEES8_S8_EEENS6_IJNS7_ILi192EEENS7_ILi128EEENS7_ILi96EEEEEELi96ENS_10bfloat16_tEfNS_4arch4Sm90ELb1ELb0ELb1ELb0ELb1ELb0ELb0ELb0ELb1ELb1ELb1ELb0EEENS1_21CollectiveEpilogueFwdINS6_IJSA_SC_SB_EEES9_SE_SG_Li384ELb0ELb1ELb1ELb0EEENS1_19SingleTileSchedulerILb0ELb1ELb1ELi192EEEEEEEEEvNT_6ParamsE)
        /*0038*/ 	.word	0x00000004


	//----- nvinfo : EIATTR_FRAME_SIZE
	.align		4
.L_20:
        /*003c*/ 	.byte	0x04, 0x11
        /*003e*/ 	.short	(.L_22 - .L_21)
	.align		4
.L_21:
        /*0040*/ 	.word	index@(_ZN7cutlass13device_kernelIN5flash11enable_sm90INS1_16FlashAttnFwdSm90INS1_25CollectiveMainloopFwdSm90ILi2EN4cute5tupleIJNS5_1CILi1EEES8_S8_EEENS6_IJNS7_ILi192EEENS7_ILi128EEENS7_ILi96EEEEEELi96ENS_10bfloat16_tEfNS_4arch4Sm90ELb1ELb0ELb1ELb0ELb1ELb0ELb0ELb0ELb1ELb1ELb1ELb0EEENS1_21CollectiveEpilogueFwdINS6_IJSA_SC_SB_EEES9_SE_SG_Li384ELb0ELb1ELb1ELb0EEENS1_19SingleTileSchedulerILb0ELb1ELb1ELi192EEEEEEEEEvNT_6ParamsE)
        /*0044*/ 	.word	0x00000000


	//----- nvinfo : EIATTR_REGCOUNT
	.align		4
.L_22:
        /*0048*/ 	.byte	0x04, 0x2f
        /*004a*/ 	.short	(.L_24 - .L_23)
	.align		4
.L_23:
        /*004c*/ 	.word	index@(_ZN7cutlass13device_kernelIN5flash11enable_sm90INS1_16FlashAttnFwdSm90INS1_25CollectiveMainloopFwdSm90ILi2EN4cute5tupleIJNS5_1CILi1EEES8_S8_EEENS6_IJNS7_ILi192EEENS7_ILi128EEENS7_ILi96EEEEEELi96ENS_10bfloat16_tEfNS_4arch4Sm90ELb0ELb1ELb1ELb1ELb1ELb1ELb0ELb0ELb1ELb1ELb1ELb0EEENS1_21CollectiveEpilogueFwdINS6_IJSA_SC_SB_EEES9_SE_SG_Li384ELb1ELb1ELb1ELb0EEENS1_36VarlenDynamicPersistentTileSchedulerILi192ELi128ELi384ELi128ELb1ELb1ELb1ELb1ELb0ELb1EEEEEEEEEvNT_6ParamsE)
        /*0050*/ 	.word	0x00000004


	//----- nvinfo : EIATTR_FRAME_SIZE
	.align		4
.L_24:
        /*0054*/ 	.byte	0x04, 0x11
        /*0056*/ 	.short	(.L_26 - .L_25)
	.align		4
.L_25:
        /*0058*/ 	.word	index@(_ZN7cutlass13device_kernelIN5flash11enable_sm90INS1_16FlashAttnFwdSm90INS1_25CollectiveMainloopFwdSm90ILi2EN4cute5tupleIJNS5_1CILi1EEES8_S8_EEENS6_IJNS7_ILi192EEENS7_ILi128EEENS7_ILi96EEEEEELi96ENS_10bfloat16_tEfNS_4arch4Sm90ELb0ELb1ELb1ELb1ELb1ELb1ELb0ELb0ELb1ELb1ELb1ELb0EEENS1_21CollectiveEpilogueFwdINS6_IJSA_SC_SB_EEES9_SE_SG_Li384ELb1ELb1ELb1ELb0EEENS1_36VarlenDynamicPersistentTileSchedulerILi192ELi128ELi384ELi128ELb1ELb1ELb1ELb1ELb0ELb1EEEEEEEEEvNT_6ParamsE)
        /*005c*/ 	.word	0x00000000


	//----- nvinfo : EIATTR_REGCOUNT
	.align		4
.L_26:
        /*0060*/ 	.byte	0x04, 0x2f
        /*0062*/ 	.short	(.L_28 - .L_27)
	.align		4
.L_27:
        /*0064*/ 	.word	index@(_ZN7cutlass13device_kernelIN5flash11enable_sm90INS1_16FlashAttnFwdSm90INS1_25CollectiveMainloopFwdSm90ILi2EN4cute5tupleIJNS5_1CILi1EEES8_S8_EEENS6_IJNS7_ILi192EEENS7_ILi128EEENS7_ILi96EEEEEELi96ENS_10bfloat16_tEfNS_4arch4Sm90ELb0ELb1ELb1ELb1ELb1ELb0ELb0ELb0ELb1ELb1ELb1ELb0EEENS1_21CollectiveEpilogueFwdINS6_IJSA_SC_SB_EEES9_SE_SG_Li384ELb1ELb1ELb1ELb0EEENS1_36VarlenDynamicPersistentTileSchedulerILi192ELi128ELi384ELi128ELb1ELb1ELb1ELb1ELb0ELb1EEEEEEEEEvNT_6ParamsE)
        /*0068*/ 	.word	0x00000004


	//----- nvinfo : EIATTR_FRAME_SIZE
	.align		4
.L_28:
        /*006c*/ 	.byte	0x04, 0x11
        /*006e*/ 	.short	(.L_30 - .L_29)
	.align		4
.L_29:
        /*0070*/ 	.word	index@(_ZN7cutlass13device_kernelIN5flash11enable_sm90INS1_16FlashAttnFwdSm90INS1_25CollectiveMainloopFwdSm90ILi2EN4cute5tupleIJNS5_1CILi1EEES8_S8_EEENS6_IJNS7_ILi192EEENS7_ILi128EEENS7_ILi96EEEEEELi96ENS_10bfloat16_tEfNS_4arch4Sm90ELb0ELb1ELb1ELb1ELb1ELb0ELb0ELb0ELb1ELb1ELb1ELb0EEENS1_21CollectiveEpilogueFwdINS6_IJSA_SC_SB_EEES9_SE_SG_Li384ELb1ELb1ELb1ELb0EEENS1_36VarlenDynamicPersistentTileSchedulerILi192ELi128ELi384ELi128ELb1ELb1ELb1ELb1ELb0ELb1EEEEEEEEEvNT_6ParamsE)
        /*0074*/ 	.word	0x00000000


	//----- nvinfo : EIATTR_REGCOUNT
	.align		4
.L_30:
        /*0078*/ 	.byte	0x04, 0x2f
        /*007a*/ 	.short	(.L_32 - .L_31)
	.align		4
.L_31:
        /*007c*/ 	.word	index@(_ZN7cutlass13device_kernelIN5flash11enable_sm90INS1_16FlashAttnFwdSm90INS1_25CollectiveMainloopFwdSm90ILi2EN4cute5tupleIJNS5_1CILi1EEES8_S8_EEENS6_IJNS7_ILi192EEENS7_ILi128EEENS7_ILi96EEEEEELi96ENS_10bfloat16_tEfNS_4arch4Sm90ELb0ELb1ELb1ELb0ELb1ELb0ELb0ELb0ELb1ELb1ELb1ELb0EEENS1_21CollectiveEpilogueFwdINS6_IJSA_SC_SB_EEES9_SE_SG_Li384ELb0ELb1ELb1ELb0EEENS1_19SingleTileSchedulerILb0ELb1ELb1ELi192EEEEEEEEEvNT_6ParamsE)
        /*0080*/ 	.word	0x00000004


	//----- nvinfo : EIATTR_FRAME_SIZE
	.align		4
.L_32:
        /*0084*/ 	.byte	0x04, 0x11
        /*0086*/ 	.short	(.L_34 - .L_33)
	.align		4
.L_33:
        /*0088*/ 	.word	index@(_ZN7cutlass13device_kernelIN5flash11enable_sm90INS1_16FlashAttnFwdSm90INS1_25CollectiveMainloopFwdSm90ILi2EN4cute5tupleIJNS5_1CILi1EEES8_S8_EEENS6_IJNS7_ILi192EEENS7_ILi128EEENS7_ILi96EEEEEELi96ENS_10bfloat16_tEfNS_4arch4Sm90ELb0ELb1ELb1ELb0ELb1ELb0ELb0ELb0ELb1ELb1ELb1ELb0EEENS1_21CollectiveEpilogueFwdINS6_IJSA_SC_SB_EEES9_SE_SG_Li384ELb0ELb1ELb1ELb0EEENS1_19SingleTileSchedulerILb0ELb1ELb1ELi192EEEEEEEEEvNT_6ParamsE)
        /*008c*/ 	.word	0x00000000


	//----- nvinfo : EIATTR_REGCOUNT
	.align		4
.L_34:
        /*0090*/ 	.byte	0x04, 0x2f
        /*0092*/ 	.short	(.L_36 - .L_35)
	.align		4
.L_35:
        /*0094*/ 	.word	index@(_ZN7cutlass13device_kernelIN5flash11enable_sm90INS1_16FlashAttnFwdSm90INS1_25CollectiveMainloopFwdSm90ILi2EN4cute5tupleIJNS5_1CILi1EEES8_S8_EEENS6_IJNS7_ILi192EEENS7_ILi128EEENS7_ILi96EEEEEELi96ENS_10bfloat16_tEfNS_4arch4Sm90ELb0ELb0ELb1ELb1ELb1ELb1ELb0ELb0ELb1ELb1ELb1ELb0EEENS1_21CollectiveEpilogueFwdINS6_IJSA_SC_SB_EEES9_SE_SG_Li384ELb1ELb1ELb1ELb0EEENS1_36VarlenDynamicPersistentTileSchedulerILi192ELi128ELi384ELi128ELb1ELb1ELb1ELb0ELb1ELb1EEEEEEEEEvNT_6ParamsE)
        /*0098*/ 	.word	0x00000004


	//----- nvinfo : EIATTR_FRAME_SIZE
	.align		4
.L_36:
        /*009c*/ 	.byte	0x04, 0x11
        /*009e*/ 	.short	(.L_38 - .L_37)
	.align		4
.L_37:
        /*00a0*/ 	.word	index@(_ZN7cutlass13device_kernelIN5flash11enable_sm90INS1_16FlashAttnFwdSm90INS1_25CollectiveMainloopFwdSm90ILi2EN4cute5tupleIJNS5_1CILi1EEES8_S8_EEENS6_IJNS7_ILi192EEENS7_ILi128EEENS7_ILi96EEEEEELi96ENS_10bfloat16_tEfNS_4arch4Sm90ELb0ELb0ELb1ELb1ELb1ELb1ELb0ELb0ELb1ELb1ELb1ELb0EEENS1_21CollectiveEpilogueFwdINS6_IJSA_SC_SB_EEES9_SE_SG_Li384ELb1ELb1ELb1ELb0EEENS1_36VarlenDynamicPersistentTileSchedulerILi192ELi128ELi384ELi128ELb1ELb1ELb1ELb0ELb1ELb1EEEEEEEEEvNT_6ParamsE)
        /*00a4*/ 	.word	0x00000000


	//----- nvinfo : EIATTR_REGCOUNT
	.align		4
.L_38:
        /*00a8*/ 	.byte	0x04, 0x2f
        /*00aa*/ 	.short	(.L_40 - .L_39)
	.align		4
.L_39:
        /*00ac*/ 	.word	index@(_ZN7cutlass13device_kernelIN5flash11enable_sm90INS1_16FlashAttnFwdSm90INS1_25CollectiveMainloopFwdSm90ILi2EN4cute5tupleIJNS5_1CILi1EEES8_S8_EEENS6_IJNS7_ILi192EEENS7_ILi128EEENS7_ILi96EEEEEELi96ENS_10bfloat16_tEfNS_4arch4Sm90ELb0ELb0ELb1ELb1ELb1ELb0ELb0ELb0ELb1ELb1ELb1ELb0EEENS1_21CollectiveEpilogueFwdINS6_IJSA_SC_SB_EEES9_SE_SG_Li384ELb1ELb1ELb1ELb0EEENS1_36VarlenDynamicPersistentTileSchedulerILi192ELi128ELi384ELi128ELb1ELb1ELb1ELb0ELb1ELb1EEEEEEEEEvNT_6ParamsE)
        /*00b0*/ 	.word	0x00000004


	//----- nvinfo : EIATTR_FRAME_SIZE
	.align		4
.L_40:
        /*00b4*/ 	.byte	0x04, 0x11
        /*00b6*/ 	.short	(.L_42 - .L_41)
	.align		4
.L_41:
        /*00b8*/ 	.word	index@(_ZN7cutlass13device_kernelIN5flash11enable_sm90INS1_16FlashAttnFwdSm90INS1_25CollectiveMainloopFwdSm90ILi2EN4cute5tupleIJNS5_1CILi1EEES8_S8_EEENS6_IJNS7_ILi192EEENS7_ILi128EEENS7_ILi96EEEEEELi96ENS_10bfloat16_tEfNS_4arch4Sm90ELb0ELb0ELb1ELb1ELb1ELb0ELb0ELb0ELb1ELb1ELb1ELb0EEENS1_21CollectiveEpilogueFwdINS6_IJSA_SC_SB_EEES9_SE_SG_Li384ELb1ELb1ELb1ELb0EEENS1_36VarlenDynamicPersistentTileSchedulerILi192ELi128ELi384ELi128ELb1ELb1ELb1ELb0ELb1ELb1EEEEEEEEEvNT_6ParamsE)
        /*00bc*/ 	.word	0x00000000


	//----- nvinfo : EIATTR_REGCOUNT
	.align		4
.L_42:
        /*00c0*/ 	.byte	0x04, 0x2f
        /*00c2*/ 	.short	(.L_44 - .L_43)
	.align		4
.L_43:
        /*00c4*/ 	.word	index@(_ZN7cutlass13device_kernelIN5flash11enable_sm90INS1_16FlashAttnFwdSm90INS1_25CollectiveMainloopFwdSm90ILi2EN4cute5tupleIJNS5_1CILi1EEES8_S8_EEENS6_IJNS7_ILi192EEENS7_ILi128EEENS7_ILi96EEEEEELi96ENS_10bfloat16_tEfNS_4arch4Sm90ELb0ELb0ELb1ELb0ELb1ELb0ELb0ELb0ELb1ELb1ELb1ELb0EEENS1_21CollectiveEpilogueFwdINS6_IJSA_SC_SB_EEES9_SE_SG_Li384ELb0ELb1ELb1ELb0EEENS1_19SingleTileSchedulerILb0ELb1ELb1ELi192EEEEEEEEEvNT_6ParamsE)
        /*00c8*/ 	.word	0x00000004


	//----- nvinfo : EIATTR_FRAME_SIZE
	.align		4
.L_44:
        /*00cc*/ 	.byte	0x04, 0x11
        /*00ce*/ 	.short	(.L_46 - .L_45)
	.align		4
.L_45:
        /*00d0*/ 	.word	index@(_ZN7cutlass13device_kernelIN5flash11enable_sm90INS1_16FlashAttnFwdSm90INS1_25CollectiveMainloopFwdSm90ILi2EN4cute5tupleIJNS5_1CILi1EEES8_S8_EEENS6_IJNS7_ILi192EEENS7_ILi128EEENS7_ILi96EEEEEELi96ENS_10bfloat16_tEfNS_4arch4Sm90ELb0ELb0ELb1ELb0ELb1ELb0ELb0ELb0ELb1ELb1ELb1ELb0EEENS1_21CollectiveEpilogueFwdINS6_IJSA_SC_SB_EEES9_SE_SG_Li384ELb0ELb1ELb1ELb0EEENS1_19SingleTileSchedulerILb0ELb1ELb1ELi192EEEEEEEEEvNT_6ParamsE)
        /*00d4*/ 	.word	0x00000000


	//----- nvinfo : EIATTR_MIN_STACK_SIZE
	.align		4
.L_46:
        /*00d8*/ 	.byte	0x04, 0x12
        /*00da*/ 	.short	(.L_48 - .L_47)
	.align		4
.L_47:
        /*00dc*/ 	.word	index@(_ZN7cutlass13device_kernelIN5flash11enable_sm90INS1_16FlashAttnFwdSm90INS1_25CollectiveMainloopFwdSm90ILi2EN4cute5tupleIJNS5_1CILi1EEES8_S8_EEENS6_IJNS7_ILi192EEENS7_ILi128EEENS7_ILi96EEEEEELi96ENS_10bfloat16_tEfNS_4arch4Sm90ELb0ELb0ELb1ELb0ELb1ELb0ELb0ELb0ELb1ELb1ELb1ELb0EEENS1_21CollectiveEpilogueFwdINS6_IJSA_SC_SB_EEES9_SE_SG_Li384ELb0ELb1ELb1ELb0EEENS1_19SingleTileSchedulerILb0ELb1ELb1ELi192EEEEEEEEEvNT_6ParamsE)
        /*00e0*/ 	.word	0x00000000


	//----- nvinfo : EIATTR_MIN_STACK_SIZE
	.align		4
.L_48:
        /*00e4*/ 	.byte	0x04, 0x12
        /*00e6*/ 	.short	(.L_50 - .L_49)
	.align		4
.L_49:
        /*00e8*/ 	.word	index@(_ZN7cutlass13device_kernelIN5flash11enable_sm90INS1_16FlashAttnFwdSm90INS1_25CollectiveMainloopFwdSm90ILi2EN4cute5tupleIJNS5_1CILi1EEES8_S8_EEENS6_IJNS7_ILi192EEENS7_ILi128EEENS7_ILi96EEEEEELi96ENS_10bfloat16_tEfNS_4arch4Sm90ELb0ELb0ELb1ELb1ELb1ELb0ELb0ELb0ELb1ELb1ELb1ELb0EEENS1_21CollectiveEpilogueFwdINS6_IJSA_SC_SB_EEES9_SE_SG_Li384ELb1ELb1ELb1ELb0EEENS1_36VarlenDynamicPersistentTileSchedulerILi192ELi128ELi384ELi128ELb1ELb1ELb1ELb0ELb1ELb1EEEEEEEEEvNT_6ParamsE)
        /*00ec*/ 	.word	0x00000000


	//----- nvinfo : EIATTR_MIN_STACK_SIZE
	.align		4
.L_50:
        /*00f0*/ 	.byte	0x04, 0x12
        /*00f2*/ 	.short	(.L_52 - .L_51)
	.align		4
.L_51:
        /*00f4*/ 	.word	index@(_ZN7cutlass13device_kernelIN5flash11enable_sm90INS1_16FlashAttnFwdSm90INS1_25CollectiveMainloopFwdSm90ILi2EN4cute5tupleIJNS5_1CILi1EEES8_S8_EEENS6_IJNS7_ILi192EEENS7_ILi128EEENS7_ILi96EEEEEELi96ENS_10bfloat16_tEfNS_4arch4Sm90ELb0ELb0ELb1ELb1ELb1ELb1ELb0ELb0ELb1ELb1ELb1ELb0EEENS1_21CollectiveEpilogueFwdINS6_IJSA_SC_SB_EEES9_SE_SG_Li384ELb1ELb1ELb1ELb0EEENS1_36VarlenDynamicPersistentTileSchedulerILi192ELi128ELi384ELi128ELb1ELb1ELb1ELb0ELb1ELb1EEEEEEEEEvNT_6ParamsE)
        /*00f8*/ 	.word	0x00000000


	//----- nvinfo : EIATTR_MIN_STACK_SIZE
	.align		4
.L_52:
        /*00fc*/ 	.byte	0x04, 0x12
        /*00fe*/ 	.short	(.L_54 - .L_53)
	.align		4
.L_53:
        /*0100*/ 	.word	index@(_ZN7cutlass13device_kernelIN5flash11enable_sm90INS1_16FlashAttnFwdSm90INS1_25CollectiveMainloopFwdSm90ILi2EN4cute5tupleIJNS5_1CILi1EEES8_S8_EEENS6_IJNS7_ILi192EEENS7_ILi128EEENS7_ILi96EEEEEELi96ENS_10bfloat16_tEfNS_4arch4Sm90ELb0ELb1ELb1ELb0ELb1ELb0ELb0ELb0ELb1ELb1ELb1ELb0EEENS1_21CollectiveEpilogueFwdINS6_IJSA_SC_SB_EEES9_SE_SG_Li384ELb0ELb1ELb1ELb0EEENS1_19SingleTileSchedulerILb0ELb1ELb1ELi192EEEEEEEEEvNT_6ParamsE)
        /*0104*/ 	.word	0x00000000


	//----- nvinfo : EIATTR_MIN_STACK_SIZE
	.align		4
.L_54:
        /*0108*/ 	.byte	0x04, 0x12
        /*010a*/ 	.short	(.L_56 - .L_55)
	.align		4
.L_55:
        /*010c*/ 	.word	index@(_ZN7cutlass13device_kernelIN5flash11enable_sm90INS1_16FlashAttnFwdSm90INS1_25CollectiveMainloopFwdSm90ILi2EN4cute5tupleIJNS5_1CILi1EEES8_S8_EEENS6_IJNS7_ILi192EEENS7_ILi128EEENS7_ILi96EEEEEELi96ENS_10bfloat16_tEfNS_4arch4Sm90ELb0ELb1ELb1ELb1ELb1ELb0ELb0ELb0ELb1ELb1ELb1ELb0EEENS1_21CollectiveEpilogueFwdINS6_IJSA_SC_SB_EEES9_SE_SG_Li384ELb1ELb1ELb1ELb0EEENS1_36VarlenDynamicPersistentTileSchedulerILi192ELi128ELi384ELi128ELb1ELb1ELb1ELb1ELb0ELb1EEEEEEEEEvNT_6ParamsE)
        /*0110*/ 	.word	0x00000000


	//----- nvinfo : EIATTR_MIN_STACK_SIZE
	.align		4
.L_56:
        /*0114*/ 	.byte	0x04, 0x12
        /*0116*/ 	.short	(.L_58 - .L_57)
	.align		4
.L_57:
        /*0118*/ 	.word	index@(_ZN7cutlass13device_kernelIN5flash11enable_sm90INS1_16FlashAttnFwdSm90INS1_25CollectiveMainloopFwdSm90ILi2EN4cute5tupleIJNS5_1CILi1EEES8_S8_EEENS6_IJNS7_ILi192EEENS7_ILi128EEENS7_ILi96EEEEEELi96ENS_10bfloat16_tEfNS_4arch4Sm90ELb0ELb1ELb1ELb1ELb1ELb1ELb0ELb0ELb1ELb1ELb1ELb0EEENS1_21CollectiveEpilogueFwdINS6_IJSA_SC_SB_EEES9_SE_SG_Li384ELb1ELb1ELb1ELb0EEENS1_36VarlenDynamicPersistentTileSchedulerILi192ELi128ELi384ELi128ELb1ELb1ELb1ELb1ELb0ELb1EEEEEEEEEvNT_6ParamsE)
        /*011c*/ 	.word	0x00000000


	//----- nvinfo : EIATTR_MIN_STACK_SIZE
	.align		4
.L_58:
        /*0120*/ 	.byte	0x04, 0x12
        /*0122*/ 	.short	(.L_60 - .L_59)
	.align		4
.L_59:
        /*0124*/ 	.word	index@(_ZN7cutlass13device_kernelIN5flash11enable_sm90INS1_16FlashAttnFwdSm90INS1_25CollectiveMainloopFwdSm90ILi2EN4cute5tupleIJNS5_1CILi1EEES8_S8_EEENS6_IJNS7_ILi192EEENS7_ILi128EEENS7_ILi96EEEEEELi96ENS_10bfloat16_tEfNS_4arch4Sm90ELb1ELb0ELb1ELb0ELb1ELb0ELb0ELb0ELb1ELb1ELb1ELb0EEENS1_21CollectiveEpilogueFwdINS6_IJSA_SC_SB_EEES9_SE_SG_Li384ELb0ELb1ELb1ELb0EEENS1_19SingleTileSchedulerILb0ELb1ELb1ELi192EEEEEEEEEvNT_6ParamsE)
        /*0128*/ 	.word	0x00000000


	//----- nvinfo : EIATTR_MIN_STACK_SIZE
	.align		4
.L_60:
        /*012c*/ 	.byte	0x04, 0x12
        /*012e*/ 	.short	(.L_62 - .L_61)
	.align		4
.L_61:
        /*0130*/ 	.word	index@(_ZN7cutlass13device_kernelIN5flash11enable_sm90INS1_16FlashAttnFwdSm90INS1_25CollectiveMainloopFwdSm90ILi2EN4cute5tupleIJNS5_1CILi1EEES8_S8_EEENS6_IJNS7_ILi192EEENS7_ILi128EEENS7_ILi96EEEEEELi96ENS_10bfloat16_tEfNS_4arch4Sm90ELb1ELb0ELb1ELb1ELb1ELb0ELb0ELb0ELb1ELb1ELb1ELb0EEENS1_21CollectiveEpilogueFwdINS6_IJSA_SC_SB_EEES9_SE_SG_Li384ELb1ELb1ELb1ELb0EEENS1_36VarlenDynamicPersistentTileSchedulerILi192ELi128ELi384ELi128ELb1ELb1ELb1ELb1ELb1ELb1EEEEEEEEEvNT_6ParamsE)
        /*0134*/ 	.word	0x00000000


	//----- nvinfo : EIATTR_MIN_STACK_SIZE
	.align		4
.L_62:
        /*0138*/ 	.byte	0x04, 0x12
        /*013a*/ 	.short	(.L_64 - .L_63)
	.align		4
.L_63:
        /*013c*/ 	.word	index@(_ZN7cutlass13device_kernelIN5flash11enable_sm90INS1_16FlashAttnFwdSm90INS1_25CollectiveMainloopFwdSm90ILi2EN4cute5tupleIJNS5_1CILi1EEES8_S8_EEENS6_IJNS7_ILi192EEENS7_ILi128EEENS7_ILi96EEEEEELi96ENS_10bfloat16_tEfNS_4arch4Sm90ELb1ELb0ELb1ELb1ELb1ELb1ELb0ELb0ELb1ELb1ELb1ELb0EEENS1_21CollectiveEpilogueFwdINS6_IJSA_SC_SB_EEES9_SE_SG_Li384ELb1ELb1ELb1ELb0EEENS1_36VarlenDynamicPersistentTileSchedulerILi192ELi128ELi384ELi128ELb1ELb1ELb1ELb1ELb1ELb1EEEEEEEEEvNT_6ParamsE)
        /*0140*/ 	.word	0x00000000
.L_64:


//--------------------- .nv.compat                --------------------------
	.section	.nv.compat,"",@"SHT_CUDA_COMPAT_INFO"
	.align	4
        /*0000*/ 	.byte	0x02, 0x09, 0x01, 0x00, 0x02, 0x02, 0x01, 0x00, 0x02, 0x05, 0x05, 0x00, 0x03, 0x07, 0x01, 0x01
        /*0010*/ 	.byte	0x02, 0x03, 0x00, 0x00, 0x02, 0x06, 0x01, 0x00, 0x04, 0x0b, 0x08, 0x00, 0x00, 0x00, 0x00, 0x00
        /*0020*/ 	.byte	0x00, 0x00, 0x00, 0x00


//--------------------- .nv.info._ZN7cutlass13device_kernelIN5flash11enable_sm90INS1_16FlashAttnFwdSm90INS1_25CollectiveMainloopFwdSm90ILi2EN4cute5tupleIJNS5_1CILi1EEES8_S8_EEENS6_IJNS7_ILi192EEENS7_ILi128EEENS7_ILi96EEEEEELi96ENS_10bfloat16_tEfNS_4arch4Sm90ELb0ELb0ELb1ELb0ELb1ELb0ELb0ELb0ELb1ELb1ELb1ELb0EEENS1_21CollectiveEpilogueFwdINS6_IJSA_SC_SB_EEES9_SE_SG_Li384ELb0ELb1ELb1ELb0EEENS1_19SingleTileSchedulerILb0ELb1ELb1ELi192EEEEEEEEEvNT_6ParamsE --------------------------
	.section	.nv.info._ZN7cutlass13device_kernelIN5flash11enable_sm90INS1_16FlashAttnFwdSm90INS1_25CollectiveMainloopFwdSm90ILi2EN4cute5tupleIJNS5_1CILi1EEES8_S8_EEENS6_IJNS7_ILi192EEENS7_ILi128EEENS7_ILi96EEEEEELi96ENS_10bfloat16_tEfNS_4arch4Sm90ELb0ELb0ELb1ELb0ELb1ELb0ELb0ELb0ELb1ELb1ELb1ELb0EEENS1_21CollectiveEpilogueFwdINS6_IJSA_SC_SB_EEES9_SE_SG_Li384ELb0ELb1ELb1ELb0EEENS1_19SingleTileSchedulerILb0ELb1ELb1ELi192EEEEEEEEEvNT_6ParamsE,"",@"SHT_CUDA_INFO"
	.sectionflags	@""
	.align	4


	//----- nvinfo : EIATTR_CUDA_API_VERSION
	.align		4
        /*0000*/ 	.byte	0x04, 0x37
        /*0002*/ 	.short	(.L_66 - .L_65)
.L_65:
        /*0004*/ 	.word	0x00000082


	//----- nvinfo : EIATTR_KPARAM_INFO
	.align		4
.L_66:
        /*0008*/ 	.byte	0x04, 0x17
        /*000a*/ 	.short	(.L_68 - .L_67)
.L_67:
        /*000c*/ 	.word	0x00000000
        /*0010*/ 	.short	0x0000
        /*0012*/ 	.short	0x0000
        /*0014*/ 	.byte	0x00, 0xf0, 0x01, 0x28


	//----- nvinfo : EIATTR_SPARSE_MMA_MASK
	.align		4
.L_68:
        /*0018*/ 	.byte	0x03, 0x50
        /*001a*/ 	.short	0x0000


	//----- nvinfo : EIATTR_MAXREG_COUNT
	.align		4
        /*001c*/ 	.byte	0x03, 0x1b
        /*001e*/ 	.short	0x0080


	//----- nvinfo : EIATTR_MERCURY_ISA_VERSION
	.align		4
        /*0020*/ 	.byte	0x03, 0x5f
        /*0022*/ 	.short	0x0101


	//----- nvinfo : EIATTR_VRC_CTA_INIT_COUNT
	.align		4
        /*0024*/ 	.byte	0x02, 0x4a
	.zero		1
	.zero		1


	//----- nvinfo : EIATTR_EXIT_INSTR_OFFSETS
	.align		4
        /*0028*/ 	.byte	0x04, 0x1c
        /*002a*/ 	.short	(.L_70 - .L_69)


	//   ....[0]....
.L_69:
        /*002c*/ 	.word	0x00000010


	//----- nvinfo : EIATTR_MAX_THREADS
	.align		4
.L_70:
        /*0030*/ 	.byte	0x04, 0x05
        /*0032*/ 	.short	(.L_72 - .L_71)
.L_71:
        /*0034*/ 	.word	0x00000200
        /*0038*/ 	.word	0x00000001
        /*003c*/ 	.word	0x00000001


	//----- nvinfo : EIATTR_CBANK_PARAM_SIZE
	.align		4
.L_72:
        /*0040*/ 	.byte	0x03, 0x19
        /*0042*/ 	.short	0x0a00


	//----- nvinfo : EIATTR_PARAM_CBANK
	.align		4
        /*0044*/ 	.byte	0x04, 0x0a
        /*0046*/ 	.short	(.L_74 - .L_73)
	.align		4
.L_73:
        /*0048*/ 	.word	index@(.nv.constant0._ZN7cutlass13device_kernelIN5flash11enable_sm90INS1_16FlashAttnFwdSm90INS1_25CollectiveMainloopFwdSm90ILi2EN4cute5tupleIJNS5_1CILi1EEES8_S8_EEENS6_IJNS7_ILi192EEENS7_ILi128EEENS7_ILi96EEEEEELi96ENS_10bfloat16_tEfNS_4arch4Sm90ELb0ELb0ELb1ELb0ELb1ELb0ELb0ELb0ELb1ELb1ELb1ELb0EEENS1_21CollectiveEpilogueFwdINS6_IJSA_SC_SB_EEES9_SE_SG_Li384ELb0ELb1ELb1ELb0EEENS1_19SingleTileSchedulerILb0ELb1ELb1ELi192EEEEEEEEEvNT_6ParamsE)
        /*004c*/ 	.short	0x0380
        /*004e*/ 	.short	0x0a00


	//----- nvinfo : EIATTR_SW_WAR
	.align		4
.L_74:
        /*0050*/ 	.byte	0x04, 0x36
        /*0052*/ 	.short	(.L_76 - .L_75)
.L_75:
        /*0054*/ 	.word	0x00000008
.L_76:


//--------------------- .nv.info._ZN7cutlass13device_kernelIN5flash11enable_sm90INS1_16FlashAttnFwdSm90INS1_25CollectiveMainloopFwdSm90ILi2EN4cute5tupleIJNS5_1CILi1EEES8_S8_EEENS6_IJNS7_ILi192EEENS7_ILi128EEENS7_ILi96EEEEEELi96ENS_10bfloat16_tEfNS_4arch4Sm90ELb0ELb0ELb1ELb1ELb1ELb0ELb0ELb0ELb1ELb1ELb1ELb0EEENS1_21CollectiveEpilogueFwdINS6_IJSA_SC_SB_EEES9_SE_SG_Li384ELb1ELb1ELb1ELb0EEENS1_36VarlenDynamicPersistentTileSchedulerILi192ELi128ELi384ELi128ELb1ELb1ELb1ELb0ELb1ELb1EEEEEEEEEvNT_6ParamsE --------------------------
	.section	.nv.info._ZN7cutlass13device_kernelIN5flash11enable_sm90INS1_16FlashAttnFwdSm90INS1_25CollectiveMainloopFwdSm90ILi2EN4cute5tupleIJNS5_1CILi1EEES8_S8_EEENS6_IJNS7_ILi192EEENS7_ILi128EEENS7_ILi96EEEEEELi96ENS_10bfloat16_tEfNS_4arch4Sm90ELb0ELb0ELb1ELb1ELb1ELb0ELb0ELb0ELb1ELb1ELb1ELb0EEENS1_21CollectiveEpilogueFwdINS6_IJSA_SC_SB_EEES9_SE_SG_Li384ELb1ELb1ELb1ELb0EEENS1_36VarlenDynamicPersistentTileSchedulerILi192ELi128ELi384ELi128ELb1ELb1ELb1ELb0ELb1ELb1EEEEEEEEEvNT_6ParamsE,"",@"SHT_CUDA_INFO"
	.sectionflags	@""
	.align	4


	//----- nvinfo : EIATTR_CUDA_API_VERSION
	.align		4
        /*0000*/ 	.byte	0x04, 0x37
        /*0002*/ 	.short	(.L_78 - .L_77)
.L_77:
        /*0004*/ 	.word	0x00000082


	//----- nvinfo : EIATTR_KPARAM_INFO
	.align		4
.L_78:
        /*0008*/ 	.byte	0x04, 0x17
        /*000a*/ 	.short	(.L_80 - .L_79)
.L_79:
        /*000c*/ 	.word	0x00000000
        /*0010*/ 	.short	0x0000
        /*0012*/ 	.short	0x0000
        /*0014*/ 	.byte	0x00, 0xf0, 0x01, 0x2a


	//----- nvinfo : EIATTR_SPARSE_MMA_MASK
	.align		4
.L_80:
        /*0018*/ 	.byte	0x03, 0x50
        /*001a*/ 	.short	0x0000


	//----- nvinfo : EIATTR_MAXREG_COUNT
	.align		4
        /*001c*/ 	.byte	0x03, 0x1b
        /*001e*/ 	.short	0x0080


	//----- nvinfo : EIATTR_MERCURY_ISA_VERSION
	.align		4
        /*0020*/ 	.byte	0x03, 0x5f
        /*0022*/ 	.short	0x0101


	//----- nvinfo : EIATTR_VRC_CTA_INIT_COUNT
	.align		4
        /*0024*/ 	.byte	0x02, 0x4a
	.zero		1
	.zero		1


	//----- nvinfo : EIATTR_EXIT_INSTR_OFFSETS
	.align		4
        /*0028*/ 	.byte	0x04, 0x1c
        /*002a*/ 	.short	(.L_82 - .L_81)


	//   ....[0]....
.L_81:
        /*002c*/ 	.word	0x00000010


	//----- nvinfo : EIATTR_MAX_THREADS
	.align		4
.L_82:
        /*0030*/ 	.byte	0x04, 0x05
        /*0032*/ 	.short	(.L_84 - .L_83)
.L_83:
        /*0034*/ 	.word	0x00000200
        /*0038*/ 	.word	0x00000001
        /*003c*/ 	.word	0x00000001


	//----- nvinfo : EIATTR_CBANK_PARAM_SIZE
	.align		4
.L_84:
        /*0040*/ 	.byte	0x03, 0x19
        /*0042*/ 	.short	0x0a80


	//----- nvinfo : EIATTR_PARAM_CBANK
	.align		4
        /*0044*/ 	.byte	0x04, 0x0a
        /*0046*/ 	.short	(.L_86 - .L_85)
	.align		4
.L_85:
        /*0048*/ 	.word	index@(.nv.constant0._ZN7cutlass13device_kernelIN5flash11enable_sm90INS1_16FlashAttnFwdSm90INS1_25CollectiveMainloopFwdSm90ILi2EN4cute5tupleIJNS5_1CILi1EEES8_S8_EEENS6_IJNS7_ILi192EEENS7_ILi128EEENS7_ILi96EEEEEELi96ENS_10bfloat16_tEfNS_4arch4Sm90ELb0ELb0ELb1ELb1ELb1ELb0ELb0ELb0ELb1ELb1ELb1ELb0EEENS1_21CollectiveEpilogueFwdINS6_IJSA_SC_SB_EEES9_SE_SG_Li384ELb1ELb1ELb1ELb0EEENS1_36VarlenDynamicPersistentTileSchedulerILi192ELi128ELi384ELi128ELb1ELb1ELb1ELb0ELb1ELb1EEEEEEEEEvNT_6ParamsE)
        /*004c*/ 	.short	0x0380
        /*004e*/ 	.short	0x0a80


	//----- nvinfo : EIATTR_SW_WAR
	.align		4
.L_86:
        /*0050*/ 	.byte	0x04, 0x36
        /*0052*/ 	.short	(.L_88 - .L_87)
.L_87:
        /*0054*/ 	.word	0x00000008
.L_88:


//--------------------- .nv.info._ZN7cutlass13device_kernelIN5flash11enable_sm90INS1_16FlashAttnFwdSm90INS1_25CollectiveMainloopFwdSm90ILi2EN4cute5tupleIJNS5_1CILi1EEES8_S8_EEENS6_IJNS7_ILi192EEENS7_ILi128EEENS7_ILi96EEEEEELi96ENS_10bfloat16_tEfNS_4arch4Sm90ELb0ELb0ELb1ELb1ELb1ELb1ELb0ELb0ELb1ELb1ELb1ELb0EEENS1_21CollectiveEpilogueFwdINS6_IJSA_SC_SB_EEES9_SE_SG_Li384ELb1ELb1ELb1ELb0EEENS1_36VarlenDynamicPersistentTileSchedulerILi192ELi128ELi384ELi128ELb1ELb1ELb1ELb0ELb1ELb1EEEEEEEEEvNT_6ParamsE --------------------------
	.section	.nv.info._ZN7cutlass13device_kernelIN5flash11enable_sm90INS1_16FlashAttnFwdSm90INS1_25CollectiveMainloopFwdSm90ILi2EN4cute5tupleIJNS5_1CILi1EEES8_S8_EEENS6_IJNS7_ILi192EEENS7_ILi128EEENS7_ILi96EEEEEELi96ENS_10bfloat16_tEfNS_4arch4Sm90ELb0ELb0ELb1ELb1ELb1ELb1ELb0ELb0ELb1ELb1ELb1ELb0EEENS1_21CollectiveEpilogueFwdINS6_IJSA_SC_SB_EEES9_SE_SG_Li384ELb1ELb1ELb1ELb0EEENS1_36VarlenDynamicPersistentTileSchedulerILi192ELi128ELi384ELi128ELb1ELb1ELb1ELb0ELb1ELb1EEEEEEEEEvNT_6ParamsE,"",@"SHT_CUDA_INFO"
	.sectionflags	@""
	.align	4


	//----- nvinfo : EIATTR_CUDA_API_VERSION
	.align		4
        /*0000*/ 	.byte	0x04, 0x37
        /*0002*/ 	.short	(.L_90 - .L_89)
.L_89:
        /*0004*/ 	.word	0x00000082


	//----- nvinfo : EIATTR_KPARAM_INFO
	.align		4
.L_90:
        /*0008*/ 	.byte	0x04, 0x17
        /*000a*/ 	.short	(.L_92 - .L_91)
.L_91:
        /*000c*/ 	.word	0x00000000
        /*0010*/ 	.short	0x0000
        /*0012*/ 	.short	0x0000
        /*0014*/ 	.byte	0x00, 0xf0, 0x01, 0x2a


	//----- nvinfo : EIATTR_SPARSE_MMA_MASK
	.align		4
.L_92:
        /*0018*/ 	.byte	0x03, 0x50
        /*001a*/ 	.short	0x0000


	//----- nvinfo : EIATTR_MAXREG_COUNT
	.align		4
        /*001c*/ 	.byte	0x03, 0x1b
        /*001e*/ 	.short	0x0080


	//----- nvinfo : EIATTR_MERCURY_ISA_VERSION
	.align		4
        /*0020*/ 	.byte	0x03, 0x5f
        /*0022*/ 	.short	0x0101


	//----- nvinfo : EIATTR_VRC_CTA_INIT_COUNT
	.align		4
        /*0024*/ 	.byte	0x02, 0x4a
	.zero		1
	.zero		1


	//----- nvinfo : EIATTR_EXIT_INSTR_OFFSETS
	.align		4
        /*0028*/ 	.byte	0x04, 0x1c
        /*002a*/ 	.short	(.L_94 - .L_93)


	//   ....[0]....
.L_93:
        /*002c*/ 	.word	0x00000010


	//----- nvinfo : EIATTR_MAX_THREADS
	.align		4
.L_94:
        /*0030*/ 	.byte	0x04, 0x05
        /*0032*/ 	.short	(.L_96 - .L_95)
.L_95:
        /*0034*/ 	.word	0x00000200
        /*0038*/ 	.word	0x00000001
        /*003c*/ 	.word	0x00000001


	//----- nvinfo : EIATTR_CBANK_PARAM_SIZE
	.align		4
.L_96:
        /*0040*/ 	.byte	0x03, 0x19
        /*0042*/ 	.short	0x0a80


	//----- nvinfo : EIATTR_PARAM_CBANK
	.align		4
        /*0044*/ 	.byte	0x04, 0x0a
        /*0046*/ 	.short	(.L_98 - .L_97)
	.align		4
.L_97:
        /*0048*/ 	.word	index@(.nv.constant0._ZN7cutlass13device_kernelIN5flash11enable_sm90INS1_16FlashAttnFwdSm90INS1_25CollectiveMainloopFwdSm90ILi2EN4cute5tupleIJNS5_1CILi1EEES8_S8_EEENS6_IJNS7_ILi192EEENS7_ILi128EEENS7_ILi96EEEEEELi96ENS_10bfloat16_tEfNS_4arch4Sm90ELb0ELb0ELb1ELb1ELb1ELb1ELb0ELb0ELb1ELb1ELb1ELb0EEENS1_21CollectiveEpilogueFwdINS6_IJSA_SC_SB_EEES9_SE_SG_Li384ELb1ELb1ELb1ELb0EEENS1_36VarlenDynamicPersistentTileSchedulerILi192ELi128ELi384ELi128ELb1ELb1ELb1ELb0ELb1ELb1EEEEEEEEEvNT_6ParamsE)
        /*004c*/ 	.short	0x0380
        /*004e*/ 	.short	0x0a80


	//----- nvinfo : EIATTR_SW_WAR
	.align		4
.L_98:
        /*0050*/ 	.byte	0x04, 0x36
        /*0052*/ 	.short	(.L_100 - .L_99)
.L_99:
        /*0054*/ 	.word	0x00000008
.L_100:


//--------------------- .nv.info._ZN7cutlass13device_kernelIN5flash11enable_sm90INS1_16FlashAttnFwdSm90INS1_25CollectiveMainloopFwdSm90ILi2EN4cute5tupleIJNS5_1CILi1EEES8_S8_EEENS6_IJNS7_ILi192EEENS7_ILi128EEENS7_ILi96EEEEEELi96ENS_10bfloat16_tEfNS_4arch4Sm90ELb0ELb1ELb1ELb0ELb1ELb0ELb0ELb0ELb1ELb1ELb1ELb0EEENS1_21CollectiveEpilogueFwdINS6_IJSA_SC_SB_EEES9_SE_SG_Li384ELb0ELb1ELb1ELb0EEENS1_19SingleTileSchedulerILb0ELb1ELb1ELi192EEEEEEEEEvNT_6ParamsE --------------------------
	.section	.nv.info._ZN7cutlass13device_kernelIN5flash11enable_sm90INS1_16FlashAttnFwdSm90INS1_25CollectiveMainloopFwdSm90ILi2EN4cute5tupleIJNS5_1CILi1EEES8_S8_EEENS6_IJNS7_ILi192EEENS7_ILi128EEENS7_ILi96EEEEEELi96ENS_10bfloat16_tEfNS_4arch4Sm90ELb0ELb1ELb1ELb0ELb1ELb0ELb0ELb0ELb1ELb1ELb1ELb0EEENS1_21CollectiveEpilogueFwdINS6_IJSA_SC_SB_EEES9_SE_SG_Li384ELb0ELb1ELb1ELb0EEENS1_19SingleTileSchedulerILb0ELb1ELb1ELi192EEEEEEEEEvNT_6ParamsE,"",@"SHT_CUDA_INFO"
	.sectionflags	@""
	.align	4


	//----- nvinfo : EIATTR_CUDA_API_VERSION
	.align		4
        /*0000*/ 	.byte	0x04, 0x37
        /*0002*/ 	.short	(.L_102 - .L_101)
.L_101:
        /*0004*/ 	.word	0x00000082


	//----- nvinfo : EIATTR_KPARAM_INFO
	.align		4
.L_102:
        /*0008*/ 	.byte	0x04, 0x17
        /*000a*/ 	.short	(.L_104 - .L_103)
.L_103:
        /*000c*/ 	.word	0x00000000
        /*0010*/ 	.short	0x0000
        /*0012*/ 	.short	0x0000
        /*0014*/ 	.byte	0x00, 0xf0, 0x01, 0x28


	//----- nvinfo : EIATTR_SPARSE_MMA_MASK
	.align		4
.L_104:
        /*0018*/ 	.byte	0x03, 0x50
        /*001a*/ 	.short	0x0000


	//----- nvinfo : EIATTR_MAXREG_COUNT
	.align		4
        /*001c*/ 	.byte	0x03, 0x1b
        /*001e*/ 	.short	0x0080


	//----- nvinfo : EIATTR_MERCURY_ISA_VERSION
	.align		4
        /*0020*/ 	.byte	0x03, 0x5f
        /*0022*/ 	.short	0x0101


	//----- nvinfo : EIATTR_VRC_CTA_INIT_COUNT
	.align		4
        /*0024*/ 	.byte	0x02, 0x4a
	.zero		1
	.zero		1


	//----- nvinfo : EIATTR_EXIT_INSTR_OFFSETS
	.align		4
        /*0028*/ 	.byte	0x04, 0x1c
        /*002a*/ 	.short	(.L_106 - .L_105)


	//   ....[0]....
.L_105:
        /*002c*/ 	.word	0x00000010


	//----- nvinfo : EIATTR_MAX_THREADS
	.align		4
.L_106:
        /*0030*/ 	.byte	0x04, 0x05
        /*0032*/ 	.short	(.L_108 - .L_107)
.L_107:
        /*0034*/ 	.word	0x00000200
        /*0038*/ 	.word	0x00000001
        /*003c*/ 	.word	0x00000001


	//----- nvinfo : EIATTR_CBANK_PARAM_SIZE
	.align		4
.L_108:
        /*0040*/ 	.byte	0x03, 0x19
        /*0042*/ 	.short	0x0a00


	//----- nvinfo : EIATTR_PARAM_CBANK
	.align		4
        /*0044*/ 	.byte	0x04, 0x0a
        /*0046*/ 	.short	(.L_110 - .L_109)
	.align		4
.L_109:
        /*0048*/ 	.word	index@(.nv.constant0._ZN7cutlass13device_kernelIN5flash11enable_sm90INS1_16FlashAttnFwdSm90INS1_25CollectiveMainloopFwdSm90ILi2EN4cute5tupleIJNS5_1CILi1EEES8_S8_EEENS6_IJNS7_ILi192EEENS7_ILi128EEENS7_ILi96EEEEEELi96ENS_10bfloat16_tEfNS_4arch4Sm90ELb0ELb1ELb1ELb0ELb1ELb0ELb0ELb0ELb1ELb1ELb1ELb0EEENS1_21CollectiveEpilogueFwdINS6_IJSA_SC_SB_EEES9_SE_SG_Li384ELb0ELb1ELb1ELb0EEENS1_19SingleTileSchedulerILb0ELb1ELb1ELi192EEEEEEEEEvNT_6ParamsE)
        /*004c*/ 	.short	0x0380
        /*004e*/ 	.short	0x0a00


	//----- nvinfo : EIATTR_SW_WAR
	.align		4
.L_110:
        /*0050*/ 	.byte	0x04, 0x36
        /*0052*/ 	.short	(.L_112 - .L_111)
.L_111:
        /*0054*/ 	.word	0x00000008
.L_112:


//--------------------- .nv.info._ZN7cutlass13device_kernelIN5flash11enable_sm90INS1_16FlashAttnFwdSm90INS1_25CollectiveMainloopFwdSm90ILi2EN4cute5tupleIJNS5_1CILi1EEES8_S8_EEENS6_IJNS7_ILi192EEENS7_ILi128EEENS7_ILi96EEEEEELi96ENS_10bfloat16_tEfNS_4arch4Sm90ELb0ELb1ELb1ELb1ELb1ELb0ELb0ELb0ELb1ELb1ELb1ELb0EEENS1_21CollectiveEpilogueFwdINS6_IJSA_SC_SB_EEES9_SE_SG_Li384ELb1ELb1ELb1ELb0EEENS1_36VarlenDynamicPersistentTileSchedulerILi192ELi128ELi384ELi128ELb1ELb1ELb1ELb1ELb0ELb1EEEEEEEEEvNT_6ParamsE --------------------------
	.section	.nv.info._ZN7cutlass13device_kernelIN5flash11enable_sm90INS1_16FlashAttnFwdSm90INS1_25CollectiveMainloopFwdSm90ILi2EN4cute5tupleIJNS5_1CILi1EEES8_S8_EEENS6_IJNS7_ILi192EEENS7_ILi128EEENS7_ILi96EEEEEELi96ENS_10bfloat16_tEfNS_4arch4Sm90ELb0ELb1ELb1ELb1ELb1ELb0ELb0ELb0ELb1ELb1ELb1ELb0EEENS1_21CollectiveEpilogueFwdINS6_IJSA_SC_SB_EEES9_SE_SG_Li384ELb1ELb1ELb1ELb0EEENS1_36VarlenDynamicPersistentTileSchedulerILi192ELi128ELi384ELi128ELb1ELb1ELb1ELb1ELb0ELb1EEEEEEEEEvNT_6ParamsE,"",@"SHT_CUDA_INFO"
	.sectionflags	@""
	.align	4


	//----- nvinfo : EIATTR_CUDA_API_VERSION
	.align		4
        /*0000*/ 	.byte	0x04, 0x37
        /*0002*/ 	.short	(.L_114 - .L_113)
.L_113:
        /*0004*/ 	.word	0x00000082


	//----- nvinfo : EIATTR_KPARAM_INFO
	.align		4
.L_114:
        /*0008*/ 	.byte	0x04, 0x17
        /*000a*/ 	.short	(.L_116 - .L_115)
.L_115:
        /*000c*/ 	.word	0x00000000
        /*0010*/ 	.short	0x0000
        /*0012*/ 	.short	0x0000
        /*0014*/ 	.byte	0x00, 0xf0, 0x01, 0x2a


	//----- nvinfo : EIATTR_SPARSE_MMA_MASK
	.align		4
.L_116:
        /*0018*/ 	.byte	0x03, 0x50
        /*001a*/ 	.short	0x0000


	//----- nvinfo : EIATTR_MAXREG_COUNT
	.align		4
        /*001c*/ 	.byte	0x03, 0x1b
        /*001e*/ 	.short	0x0080


	//----- nvinfo : EIATTR_MERCURY_ISA_VERSION
	.align		4
        /*0020*/ 	.byte	0x03, 0x5f
        /*0022*/ 	.short	0x0101


	//----- nvinfo : EIATTR_VRC_CTA_INIT_COUNT
	.align		4
        /*0024*/ 	.byte	0x02, 0x4a
	.zero		1
	.zero		1


	//----- nvinfo : EIATTR_EXIT_INSTR_OFFSETS
	.align		4
        /*0028*/ 	.byte	0x04, 0x1c
        /*002a*/ 	.short	(.L_118 - .L_117)


	//   ....[0]....
.L_117:
        /*002c*/ 	.word	0x00000010


	//----- nvinfo : EIATTR_MAX_THREADS
	.align		4
.L_118:
        /*0030*/ 	.byte	0x04, 0x05
        /*0032*/ 	.short	(.L_120 - .L_119)
.L_119:
        /*0034*/ 	.word	0x00000200
        /*0038*/ 	.word	0x00000001
        /*003c*/ 	.word	0x00000001


	//----- nvinfo : EIATTR_CBANK_PARAM_SIZE
	.align		4
.L_120:
        /*0040*/ 	.byte	0x03, 0x19
        /*0042*/ 	.short	0x0a80


	//----- nvinfo : EIATTR_PARAM_CBANK
	.align		4
        /*0044*/ 	.byte	0x04, 0x0a
        /*0046*/ 	.short	(.L_122 - .L_121)
	.align		4
.L_121:
        /*0048*/ 	.word	index@(.nv.constant0._ZN7cutlass13device_kernelIN5flash11enable_sm90INS1_16FlashAttnFwdSm90INS1_25CollectiveMainloopFwdSm90ILi2EN4cute5tupleIJNS5_1CILi1EEES8_S8_EEENS6_IJNS7_ILi192EEENS7_ILi128EEENS7_ILi96EEEEEELi96ENS_10bfloat16_tEfNS_4arch4Sm90ELb0ELb1ELb1ELb1ELb1ELb0ELb0ELb0ELb1ELb1ELb1ELb0EEENS1_21CollectiveEpilogueFwdINS6_IJSA_SC_SB_EEES9_SE_SG_Li384ELb1ELb1ELb1ELb0EEENS1_36VarlenDynamicPersistentTileSchedulerILi192ELi128ELi384ELi128ELb1ELb1ELb1ELb1ELb0ELb1EEEEEEEEEvNT_6ParamsE)
        /*004c*/ 	.short	0x0380
        /*004e*/ 	.short	0x0a80


	//----- nvinfo : EIATTR_SW_WAR
	.align		4
.L_122:
        /*0050*/ 	.byte	0x04, 0x36
        /*0052*/ 	.short	(.L_124 - .L_123)
.L_123:
        /*0054*/ 	.word	0x00000008
.L_124:


//--------------------- .nv.info._ZN7cutlass13device_kernelIN5flash11enable_sm90INS1_16FlashAttnFwdSm90INS1_25CollectiveMainloopFwdSm90ILi2EN4cute5tupleIJNS5_1CILi1EEES8_S8_EEENS6_IJNS7_ILi192EEENS7_ILi128EEENS7_ILi96EEEEEELi96ENS_10bfloat16_tEfNS_4arch4Sm90ELb0ELb1ELb1ELb1ELb1ELb1ELb0ELb0ELb1ELb1ELb1ELb0EEENS1_21CollectiveEpilogueFwdINS6_IJSA_SC_SB_EEES9_SE_SG_Li384ELb1ELb1ELb1ELb0EEENS1_36VarlenDynamicPersistentTileSchedulerILi192ELi128ELi384ELi128ELb1ELb1ELb1ELb1ELb0ELb1EEEEEEEEEvNT_6ParamsE --------------------------
	.section	.nv.info._ZN7cutlass13device_kernelIN5flash11enable_sm90INS1_16FlashAttnFwdSm90INS1_25CollectiveMainloopFwdSm90ILi2EN4cute5tupleIJNS5_1CILi1EEES8_S8_EEENS6_IJNS7_ILi192EEENS7_ILi128EEENS7_ILi96EEEEEELi96ENS_10bfloat16_tEfNS_4arch4Sm90ELb0ELb1ELb1ELb1ELb1ELb1ELb0ELb0ELb1ELb1ELb1ELb0EEENS1_21CollectiveEpilogueFwdINS6_IJSA_SC_SB_EEES9_SE_SG_Li384ELb1ELb1ELb1ELb0EEENS1_36VarlenDynamicPersistentTileSchedulerILi192ELi128ELi384ELi128ELb1ELb1ELb1ELb1ELb0ELb1EEEEEEEEEvNT_6ParamsE,"",@"SHT_CUDA_INFO"
	.sectionflags	@""
	.align	4


	//----- nvinfo : EIATTR_CUDA_API_VERSION
	.align		4
        /*0000*/ 	.byte	0x04, 0x37
        /*0002*/ 	.short	(.L_126 - .L_125)
.L_125:
        /*0004*/ 	.word	0x00000082


	//----- nvinfo : EIATTR_KPARAM_INFO
	.align		4
.L_126:
        /*0008*/ 	.byte	0x04, 0x17
        /*000a*/ 	.short	(.L_128 - .L_127)
.L_127:
        /*000c*/ 	.word	0x00000000
        /*0010*/ 	.short	0x0000
        /*0012*/ 	.short	0x0000
        /*0014*/ 	.byte	0x00, 0xf0, 0x01, 0x2a


	//----- nvinfo : EIATTR_SPARSE_MMA_MASK
	.align		4
.L_128:
        /*0018*/ 	.byte	0x03, 0x50
        /*001a*/ 	.short	0x0000


	//----- nvinfo : EIATTR_MAXREG_COUNT
	.align		4
        /*001c*/ 	.byte	0x03, 0x1b
        /*001e*/ 	.short	0x0080


	//----- nvinfo : EIATTR_MERCURY_ISA_VERSION
	.align		4
        /*0020*/ 	.byte	0x03, 0x5f
        /*0022*/ 	.short	0x0101


	//----- nvinfo : EIATTR_VRC_CTA_INIT_COUNT
	.align		4
        /*0024*/ 	.byte	0x02, 0x4a
	.zero		1
	.zero		1


	//----- nvinfo : EIATTR_EXIT_INSTR_OFFSETS
	.align		4
        /*0028*/ 	.byte	0x04, 0x1c
        /*002a*/ 	.short	(.L_130 - .L_129)


	//   ....[0]....
.L_129:
        /*002c*/ 	.word	0x00000010


	//----- nvinfo : EIATTR_MAX_THREADS
	.align		4
.L_130:
        /*0030*/ 	.byte	0x04, 0x05
        /*0032*/ 	.short	(.L_132 - .L_131)
.L_131:
        /*0034*/ 	.word	0x00000200
        /*0038*/ 	.word	0x00000001
        /*003c*/ 	.word	0x00000001


	//----- nvinfo : EIATTR_CBANK_PARAM_SIZE
	.align		4
.L_132:
        /*0040*/ 	.byte	0x03, 0x19
        /*0042*/ 	.short	0x0a80


	//----- nvinfo : EIATTR_PARAM_CBANK
	.align		4
        /*0044*/ 	.byte	0x04, 0x0a
        /*0046*/ 	.short	(.L_134 - .L_133)
	.align		4
.L_133:
        /*0048*/ 	.word	index@(.nv.constant0._ZN7cutlass13device_kernelIN5flash11enable_sm90INS1_16FlashAttnFwdSm90INS1_25CollectiveMainloopFwdSm90ILi2EN4cute5tupleIJNS5_1CILi1EEES8_S8_EEENS6_IJNS7_ILi192EEENS7_ILi128EEENS7_ILi96EEEEEELi96ENS_10bfloat16_tEfNS_4arch4Sm90ELb0ELb1ELb1ELb1ELb1ELb1ELb0ELb0ELb1ELb1ELb1ELb0EEENS1_21CollectiveEpilogueFwdINS6_IJSA_SC_SB_EEES9_SE_SG_Li384ELb1ELb1ELb1ELb0EEENS1_36VarlenDynamicPersistentTileSchedulerILi192ELi128ELi384ELi128ELb1ELb1ELb1ELb1ELb0ELb1EEEEEEEEEvNT_6ParamsE)
        /*004c*/ 	.short	0x0380
        /*004e*/ 	.short	0x0a80


	//----- nvinfo : EIATTR_SW_WAR
	.align		4
.L_134:
        /*0050*/ 	.byte	0x04, 0x36
        /*0052*/ 	.short	(.L_136 - .L_135)
.L_135:
        /*0054*/ 	.word	0x00000008
.L_136:


//--------------------- .nv.info._ZN7cutlass13device_kernelIN5flash11enable_sm90INS1_16FlashAttnFwdSm90INS1_25CollectiveMainloopFwdSm90ILi2EN4cute5tupleIJNS5_1CILi1EEES8_S8_EEENS6_IJNS7_ILi192EEENS7_ILi128EEENS7_ILi96EEEEEELi96ENS_10bfloat16_tEfNS_4arch4Sm90ELb1ELb0ELb1ELb0ELb1ELb0ELb0ELb0ELb1ELb1ELb1ELb0EEENS1_21CollectiveEpilogueFwdINS6_IJSA_SC_SB_EEES9_SE_SG_Li384ELb0ELb1ELb1ELb0EEENS1_19SingleTileSchedulerILb0ELb1ELb1ELi192EEEEEEEEEvNT_6ParamsE --------------------------
	.section	.nv.info._ZN7cutlass13device_kernelIN5flash11enable_sm90INS1_16FlashAttnFwdSm90INS1_25CollectiveMainloopFwdSm90ILi2EN4cute5tupleIJNS5_1CILi1EEES8_S8_EEENS6_IJNS7_ILi192EEENS7_ILi128EEENS7_ILi96EEEEEELi96ENS_10bfloat16_tEfNS_4arch4Sm90ELb1ELb0ELb1ELb0ELb1ELb0ELb0ELb0ELb1ELb1ELb1ELb0EEENS1_21CollectiveEpilogueFwdINS6_IJSA_SC_SB_EEES9_SE_SG_Li384ELb0ELb1ELb1ELb0EEENS1_19SingleTileSchedulerILb0ELb1ELb1ELi192EEEEEEEEEvNT_6ParamsE,"",@"SHT_CUDA_INFO"
	.sectionflags	@""
	.align	4


	//----- nvinfo : EIATTR_CUDA_API_VERSION
	.align		4
        /*0000*/ 	.byte	0x04, 0x37
        /*0002*/ 	.short	(.L_138 - .L_137)
.L_137:
        /*0004*/ 	.word	0x00000082


	//----- nvinfo : EIATTR_KPARAM_INFO
	.align		4
.L_138:
        /*0008*/ 	.byte	0x04, 0x17
        /*000a*/ 	.short	(.L_140 - .L_139)
.L_139:
        /*000c*/ 	.word	0x00000000
        /*0010*/ 	.short	0x0000
        /*0012*/ 	.short	0x0000
        /*0014*/ 	.byte	0x00, 0xf0, 0x01, 0x28


	//----- nvinfo : EIATTR_SPARSE_MMA_MASK
	.align		4
.L_140:
        /*0018*/ 	.byte	0x03, 0x50
        /*001a*/ 	.short	0x0000


	//----- nvinfo : EIATTR_MAXREG_COUNT
	.align		4
        /*001c*/ 	.byte	0x03, 0x1b
        /*001e*/ 	.short	0x0080


	//----- nvinfo : EIATTR_MERCURY_ISA_VERSION
	.align		4
        /*0020*/ 	.byte	0x03, 0x5f
        /*0022*/ 	.short	0x0101


	//----- nvinfo : EIATTR_VRC_CTA_INIT_COUNT
	.align		4
        /*0024*/ 	.byte	0x02, 0x4a
	.zero		1
	.zero		1


	//----- nvinfo : EIATTR_EXIT_INSTR_OFFSETS
	.align		4
        /*0028*/ 	.byte	0x04, 0x1c
        /*002a*/ 	.short	(.L_142 - .L_141)


	//   ....[0]....
.L_141:
        /*002c*/ 	.word	0x00000010


	//----- nvinfo : EIATTR_MAX_THREADS
	.align		4
.L_142:
        /*0030*/ 	.byte	0x04, 0x05
        /*0032*/ 	.short	(.L_144 - .L_143)
.L_143:
        /*0034*/ 	.word	0x00000200
        /*0038*/ 	.word	0x00000001
        /*003c*/ 	.word	0x00000001


	//----- nvinfo : EIATTR_CBANK_PARAM_SIZE
	.align		4
.L_144:
        /*0040*/ 	.byte	0x03, 0x19
        /*0042*/ 	.short	0x0a00


	//----- nvinfo : EIATTR_PARAM_CBANK
	.align		4
        /*0044*/ 	.byte	0x04, 0x0a
        /*0046*/ 	.short	(.L_146 - .L_145)
	.align		4
.L_145:
        /*0048*/ 	.word	index@(.nv.constant0._ZN7cutlass13device_kernelIN5flash11enable_sm90INS1_16FlashAttnFwdSm90INS1_25CollectiveMainloopFwdSm90ILi2EN4cute5tupleIJNS5_1CILi1EEES8_S8_EEENS6_IJNS7_ILi192EEENS7_ILi128EEENS7_ILi96EEEEEELi96ENS_10bfloat16_tEfNS_4arch4Sm90ELb1ELb0ELb1ELb0ELb1ELb0ELb0ELb0ELb1ELb1ELb1ELb0EEENS1_21CollectiveEpilogueFwdINS6_IJSA_SC_SB_EEES9_SE_SG_Li384ELb0ELb1ELb1ELb0EEENS1_19SingleTileSchedulerILb0ELb1ELb1ELi192EEEEEEEEEvNT_6ParamsE)
        /*004c*/ 	.short	0x0380
        /*004e*/ 	.short	0x0a00


	//----- nvinfo : EIATTR_SW_WAR
	.align		4
.L_146:
        /*0050*/ 	.byte	0x04, 0x36
        /*0052*/ 	.short	(.L_148 - .L_147)
.L_147:
        /*0054*/ 	.word	0x00000008
.L_148:


//--------------------- .nv.info._ZN7cutlass13device_kernelIN5flash11enable_sm90INS1_16FlashAttnFwdSm90INS1_25CollectiveMainloopFwdSm90ILi2EN4cute5tupleIJNS5_1CILi1EEES8_S8_EEENS6_IJNS7_ILi192EEENS7_ILi128EEENS7_ILi96EEEEEELi96ENS_10bfloat16_tEfNS_4arch4Sm90ELb1ELb0ELb1ELb1ELb1ELb0ELb0ELb0ELb1ELb1ELb1ELb0EEENS1_21CollectiveEpilogueFwdINS6_IJSA_SC_SB_EEES9_SE_SG_Li384ELb1ELb1ELb1ELb0EEENS1_36VarlenDynamicPersistentTileSchedulerILi192ELi128ELi384ELi128ELb1ELb1ELb1ELb1ELb1ELb1EEEEEEEEEvNT_6ParamsE --------------------------
	.section	.nv.info._ZN7cutlass13device_kernelIN5flash11enable_sm90INS1_16FlashAttnFwdSm90INS1_25CollectiveMainloopFwdSm90ILi2EN4cute5tupleIJNS5_1CILi1EEES8_S8_EEENS6_IJNS7_ILi192EEENS7_ILi128EEENS7_ILi96EEEEEELi96ENS_10bfloat16_tEfNS_4arch4Sm90ELb1ELb0ELb1ELb1ELb1ELb0ELb0ELb0ELb1ELb1ELb1ELb0EEENS1_21CollectiveEpilogueFwdINS6_IJSA_SC_SB_EEES9_SE_SG_Li384ELb1ELb1ELb1ELb0EEENS1_36VarlenDynamicPersistentTileSchedulerILi192ELi128ELi384ELi128ELb1ELb1ELb1ELb1ELb1ELb1EEEEEEEEEvNT_6ParamsE,"",@"SHT_CUDA_INFO"
	.sectionflags	@""
	.align	4


	//----- nvinfo : EIATTR_CUDA_API_VERSION
	.align		4
        /*0000*/ 	.byte	0x04, 0x37
        /*0002*/ 	.short	(.L_150 - .L_149)
.L_149:
        /*0004*/ 	.word	0x00000082


	//----- nvinfo : EIATTR_KPARAM_INFO
	.align		4
.L_150:
        /*0008*/ 	.byte	0x04, 0x17
        /*000a*/ 	.short	(.L_152 - .L_151)
.L_151:
        /*000c*/ 	.word	0x00000000
        /*0010*/ 	.short	0x0000
        /*0012*/ 	.short	0x0000
        /*0014*/ 	.byte	0x00, 0xf0, 0x01, 0x2a


	//----- nvinfo : EIATTR_SPARSE_MMA_MASK
	.align		4
.L_152:
        /*0018*/ 	.byte	0x03, 0x50
        /*001a*/ 	.short	0x0000


	//----- nvinfo : EIATTR_MAXREG_COUNT
	.align		4
        /*001c*/ 	.byte	0x03, 0x1b
        /*001e*/ 	.short	0x0080


	//----- nvinfo : EIATTR_MERCURY_ISA_VERSION
	.align		4
        /*0020*/ 	.byte	0x03, 0x5f
        /*0022*/ 	.short	0x0101


	//----- nvinfo : EIATTR_VRC_CTA_INIT_COUNT
	.align		4
        /*0024*/ 	.byte	0x02, 0x4a
	.zero		1
	.zero		1


	//----- nvinfo : EIATTR_EXIT_INSTR_OFFSETS
	.align		4
        /*0028*/ 	.byte	0x04, 0x1c
        /*002a*/ 	.short	(.L_154 - .L_153)


	//   ....[0]....
.L_153:
        /*002c*/ 	.word	0x00000010


	//----- nvinfo : EIATTR_MAX_THREADS
	.align		4
.L_154:
        /*0030*/ 	.byte	0x04, 0x05
        /*0032*/ 	.short	(.L_156 - .L_155)
.L_155:
        /*0034*/ 	.word	0x00000200
        /*0038*/ 	.word	0x00000001
        /*003c*/ 	.word	0x00000001


	//----- nvinfo : EIATTR_CBANK_PARAM_SIZE
	.align		4
.L_156:
        /*0040*/ 	.byte	0x03, 0x19
        /*0042*/ 	.short	0x0a80


	//----- nvinfo : EIATTR_PARAM_CBANK
	.align		4
        /*0044*/ 	.byte	0x04, 0x0a
        /*0046*/ 	.short	(.L_158 - .L_157)
	.align		4
.L_157:
        /*0048*/ 	.word	index@(.nv.constant0._ZN7cutlass13device_kernelIN5flash11enable_sm90INS1_16FlashAttnFwdSm90INS1_25CollectiveMainloopFwdSm90ILi2EN4cute5tupleIJNS5_1CILi1EEES8_S8_EEENS6_IJNS7_ILi192EEENS7_ILi128EEENS7_ILi96EEEEEELi96ENS_10bfloat16_tEfNS_4arch4Sm90ELb1ELb0ELb1ELb1ELb1ELb0ELb0ELb0ELb1ELb1ELb1ELb0EEENS1_21CollectiveEpilogueFwdINS6_IJSA_SC_SB_EEES9_SE_SG_Li384ELb1ELb1ELb1ELb0EEENS1_36VarlenDynamicPersistentTileSchedulerILi192ELi128ELi384ELi128ELb1ELb1ELb1ELb1ELb1ELb1EEEEEEEEEvNT_6ParamsE)
        /*004c*/ 	.short	0x0380
        /*004e*/ 	.short	0x0a80


	//----- nvinfo : EIATTR_SW_WAR
	.align		4
.L_158:
        /*0050*/ 	.byte	0x04, 0x36
        /*0052*/ 	.short	(.L_160 - .L_159)
.L_159:
        /*0054*/ 	.word	0x00000008
.L_160:


//--------------------- .nv.info._ZN7cutlass13device_kernelIN5flash11enable_sm90INS1_16FlashAttnFwdSm90INS1_25CollectiveMainloopFwdSm90ILi2EN4cute5tupleIJNS5_1CILi1EEES8_S8_EEENS6_IJNS7_ILi192EEENS7_ILi128EEENS7_ILi96EEEEEELi96ENS_10bfloat16_tEfNS_4arch4Sm90ELb1ELb0ELb1ELb1ELb1ELb1ELb0ELb0ELb1ELb1ELb1ELb0EEENS1_21CollectiveEpilogueFwdINS6_IJSA_SC_SB_EEES9_SE_SG_Li384ELb1ELb1ELb1ELb0EEENS1_36VarlenDynamicPersistentTileSchedulerILi192ELi128ELi384ELi128ELb1ELb1ELb1ELb1ELb1ELb1EEEEEEEEEvNT_6ParamsE --------------------------
	.section	.nv.info._ZN7cutlass13device_kernelIN5flash11enable_sm90INS1_16FlashAttnFwdSm90INS1_25CollectiveMainloopFwdSm90ILi2EN4cute5tupleIJNS5_1CILi1EEES8_S8_EEENS6_IJNS7_ILi192EEENS7_ILi128EEENS7_ILi96EEEEEELi96ENS_10bfloat16_tEfNS_4arch4Sm90ELb1ELb0ELb1ELb1ELb1ELb1ELb0ELb0ELb1ELb1ELb1ELb0EEENS1_21CollectiveEpilogueFwdINS6_IJSA_SC_SB_EEES9_SE_SG_Li384ELb1ELb1ELb1ELb0EEENS1_36VarlenDynamicPersistentTileSchedulerILi192ELi128ELi384ELi128ELb1ELb1ELb1ELb1ELb1ELb1EEEEEEEEEvNT_6ParamsE,"",@"SHT_CUDA_INFO"
	.sectionflags	@""
	.align	4


	//----- nvinfo : EIATTR_CUDA_API_VERSION
	.align		4
        /*0000*/ 	.byte	0x04, 0x37
        /*0002*/ 	.short	(.L_162 - .L_161)
.L_161:
        /*0004*/ 	.word	0x00000082


	//----- nvinfo : EIATTR_KPARAM_INFO
	.align		4
.L_162:
        /*0008*/ 	.byte	0x04, 0x17
        /*000a*/ 	.short	(.L_164 - .L_163)
.L_163:
        /*000c*/ 	.word	0x00000000
        /*0010*/ 	.short	0x0000
        /*0012*/ 	.short	0x0000
        /*0014*/ 	.byte	0x00, 0xf0, 0x01, 0x2a


	//----- nvinfo : EIATTR_SPARSE_MMA_MASK
	.align		4
.L_164:
        /*0018*/ 	.byte	0x03, 0x50
        /*001a*/ 	.short	0x0000


	//----- nvinfo : EIATTR_MAXREG_COUNT
	.align		4
        /*001c*/ 	.byte	0x03, 0x1b
        /*001e*/ 	.short	0x0080


	//----- nvinfo : EIATTR_MERCURY_ISA_VERSION
	.align		4
        /*0020*/ 	.byte	0x03, 0x5f
        /*0022*/ 	.short	0x0101


	//----- nvinfo : EIATTR_VRC_CTA_INIT_COUNT
	.align		4
        /*0024*/ 	.byte	0x02, 0x4a
	.zero		1
	.zero		1


	//----- nvinfo : EIATTR_EXIT_INSTR_OFFSETS
	.align		4
        /*0028*/ 	.byte	0x04, 0x1c
        /*002a*/ 	.short	(.L_166 - .L_165)


	//   ....[0]....
.L_165:
        /*002c*/ 	.word	0x00000010


	//----- nvinfo : EIATTR_MAX_THREADS
	.align		4
.L_166:
        /*0030*/ 	.byte	0x04, 0x05
        /*0032*/ 	.short	(.L_168 - .L_167)
.L_167:
        /*0034*/ 	.word	0x00000200
        /*0038*/ 	.word	0x00000001
        /*003c*/ 	.word	0x00000001


	//----- nvinfo : EIATTR_CBANK_PARAM_SIZE
	.align		4
.L_168:
        /*0040*/ 	.byte	0x03, 0x19
        /*0042*/ 	.short	0x0a80


	//----- nvinfo : EIATTR_PARAM_CBANK
	.align		4
        /*0044*/ 	.byte	0x04, 0x0a
        /*0046*/ 	.short	(.L_170 - .L_169)
	.align		4
.L_169:
        /*0048*/ 	.word	index@(.nv.constant0._ZN7cutlass13device_kernelIN5flash11enable_sm90INS1_16FlashAttnFwdSm90INS1_25CollectiveMainloopFwdSm90ILi2EN4cute5tupleIJNS5_1CILi1EEES8_S8_EEENS6_IJNS7_ILi192EEENS7_ILi128EEENS7_ILi96EEEEEELi96ENS_10bfloat16_tEfNS_4arch4Sm90ELb1ELb0ELb1ELb1ELb1ELb1ELb0ELb0ELb1ELb1ELb1ELb0EEENS1_21CollectiveEpilogueFwdINS6_IJSA_SC_SB_EEES9_SE_SG_Li384ELb1ELb1ELb1ELb0EEENS1_36VarlenDynamicPersistentTileSchedulerILi192ELi128ELi384ELi128ELb1ELb1ELb1ELb1ELb1ELb1EEEEEEEEEvNT_6ParamsE)
        /*004c*/ 	.short	0x0380
        /*004e*/ 	.short	0x0a80


	//----- nvinfo : EIATTR_SW_WAR
	.align		4
.L_170:
        /*0050*/ 	.byte	0x04, 0x36
        /*0052*/ 	.short	(.L_172 - .L_171)
.L_171:
        /*0054*/ 	.word	0x00000008
.L_172:


//--------------------- .nv.callgraph             --------------------------
	.section	.nv.callgraph,"",@"SHT_CUDA_CALLGRAPH"
	.align	4
	.sectionentsize	8
	.align		4
        /*0000*/ 	.word	0x00000000
	.align		4
        /*0004*/ 	.word	0xffffffff
	.align		4
        /*0008*/ 	.word	0x00000000
	.align		4
        /*000c*/ 	.word	0xfffffffe
	.align		4
        /*0010*/ 	.word	0x00000000
	.align		4
        /*0014*/ 	.word	0xfffffffd
	.align		4
        /*0018*/ 	.word	0x00000000
	.align		4
        /*001c*/ 	.word	0xfffffffc


//--------------------- .nv.constant4             --------------------------
	.section	.nv.constant4,"a",@progbits
	.align	8
	.align		8
.nv.constant4:
        /*0000*/ 	.dword	_ZN85_INTERNAL_334e3ad8_49_flash_fwd_hdim96_bf16_paged_split_softcap_sm90_cu_21e1f8cb_34694cuda3std3__45__cpo5beginE
	.align		8
        /*0008*/ 	.dword	_ZN85_INTERNAL_334e3ad8_49_flash_fwd_hdim96_bf16_paged_split_softcap_sm90_cu_21e1f8cb_34694cuda3std3__45__cpo3endE
	.align		8
        /*0010*/ 	.dword	_ZN85_INTERNAL_334e3ad8_49_flash_fwd_hdim96_bf16_paged_split_softcap_sm90_cu_21e1f8cb_34694cuda3std3__45__cpo6cbeginE
	.align		8
        /*0018*/ 	.dword	_ZN85_INTERNAL_334e3ad8_49_flash_fwd_hdim96_bf16_paged_split_softcap_sm90_cu_21e1f8cb_34694cuda3std3__45__cpo4cendE
	.align		8
        /*0020*/ 	.dword	_ZN85_INTERNAL_334e3ad8_49_flash_fwd_hdim96_bf16_paged_split_softcap_sm90_cu_21e1f8cb_34694cuda3std3__487_GLOBAL__N__334e3ad8_49_flash_fwd_hdim96_bf16_paged_split_softcap_sm90_cu_21e1f8cb_34696ignoreE
	.align		8
        /*0028*/ 	.dword	_ZN85_INTERNAL_334e3ad8_49_flash_fwd_hdim96_bf16_paged_split_softcap_sm90_cu_21e1f8cb_34694cuda3std3__419piecewise_constructE
	.align		8
        /*0030*/ 	.dword	_ZN85_INTERNAL_334e3ad8_49_flash_fwd_hdim96_bf16_paged_split_softcap_sm90_cu_21e1f8cb_34694cuda3std3__48in_placeE
	.align		8
        /*0038*/ 	.dword	_ZN85_INTERNAL_334e3ad8_49_flash_fwd_hdim96_bf16_paged_split_softcap_sm90_cu_21e1f8cb_34694cuda3std6ranges3__45__cpo4swapE
	.align		8
        /*0040*/ 	.dword	_ZN85_INTERNAL_334e3ad8_49_flash_fwd_hdim96_bf16_paged_split_softcap_sm90_cu_21e1f8cb_34694cuda3std6ranges3__45__cpo9iter_moveE
	.align		8
        /*0048*/ 	.dword	_ZN85_INTERNAL_334e3ad8_49_flash_fwd_hdim96_bf16_paged_split_softcap_sm90_cu_21e1f8cb_34694cute7productE
	.align		8
        /*0050*/ 	.dword	_ZN85_INTERNAL_334e3ad8_49_flash_fwd_hdim96_bf16_paged_split_softcap_sm90_cu_21e1f8cb_34694cute1_E


//--------------------- .text._ZN7cutlass13device_kernelIN5flash11enable_sm90INS1_16FlashAttnFwdSm90INS1_25CollectiveMainloopFwdSm90ILi2EN4cute5tupleIJNS5_1CILi1EEES8_S8_EEENS6_IJNS7_ILi192EEENS7_ILi128EEENS7_ILi96EEEEEELi96ENS_10bfloat16_tEfNS_4arch4Sm90ELb0ELb0ELb1ELb0ELb1ELb0ELb0ELb0ELb1ELb1ELb1ELb0EEENS1_21CollectiveEpilogueFwdINS6_IJSA_SC_SB_EEES9_SE_SG_Li384ELb0ELb1ELb1ELb0EEENS1_19SingleTileSchedulerILb0ELb1ELb1ELi192EEEEEEEEEvNT_6ParamsE --------------------------
	.section	.text._ZN7cutlass13device_kernelIN5flash11enable_sm90INS1_16FlashAttnFwdSm90INS1_25CollectiveMainloopFwdSm90ILi2EN4cute5tupleIJNS5_1CILi1EEES8_S8_EEENS6_IJNS7_ILi192EEENS7_ILi128EEENS7_ILi96EEEEEELi96ENS_10bfloat16_tEfNS_4arch4Sm90ELb0ELb0ELb1ELb0ELb1ELb0ELb0ELb0ELb1ELb1ELb1ELb0EEENS1_21CollectiveEpilogueFwdINS6_IJSA_SC_SB_EEES9_SE_SG_Li384ELb0ELb1ELb1ELb0EEENS1_19SingleTileSchedulerILb0ELb1ELb1ELi192EEEEEEEEEvNT_6ParamsE,"ax",@progbits
	.align	128
.text._ZN7cutlass13device_kernelIN5flash11enable_sm90INS1_16FlashAttnFwdSm90INS1_25CollectiveMainloopFwdSm90ILi2EN4cute5tupleIJNS5_1CILi1EEES8_S8_EEENS6_IJNS7_ILi192EEENS7_ILi128EEENS7_ILi96EEEEEELi96ENS_10bfloat16_tEfNS_4arch4Sm90ELb0ELb0ELb1ELb0ELb1ELb0ELb0ELb0ELb1ELb1ELb1ELb0EEENS1_21CollectiveEpilogueFwdINS6_IJSA_SC_SB_EEES9_SE_SG_Li384ELb0ELb1ELb1ELb0EEENS1_19SingleTileSchedulerILb0ELb1ELb1ELi192EEEEEEEEEvNT_6ParamsE:
        .type           _ZN7cutlass13device_kernelIN5flash11enable_sm90INS1_16FlashAttnFwdSm90INS1_25CollectiveMainloopFwdSm90ILi2EN4cute5tupleIJNS5_1CILi1EEES8_S8_EEENS6_IJNS7_ILi192EEENS7_ILi128EEENS7_ILi96EEEEEELi96ENS_10bfloat16_tEfNS_4arch4Sm90ELb0ELb0ELb1ELb0ELb1ELb0ELb0ELb0ELb1ELb1ELb1ELb0EEENS1_21CollectiveEpilogueFwdINS6_IJSA_SC_SB_EEES9_SE_SG_Li384ELb0ELb1ELb1ELb0EEENS1_19SingleTileSchedulerILb0ELb1ELb1ELi192EEEEEEEEEvNT_6ParamsE,@function
        .size           _ZN7cutlass13device_kernelIN5flash11enable_sm90INS1_16FlashAttnFwdSm90INS1_25CollectiveMainloopFwdSm90ILi2EN4cute5tupleIJNS5_1CILi1EEES8_S8_EEENS6_IJNS7_ILi192EEENS7_ILi128EEENS7_ILi96EEEEEELi96ENS_10bfloat16_tEfNS_4arch4Sm90ELb0ELb0ELb1ELb0ELb1ELb0ELb0ELb0ELb1ELb1ELb1ELb0EEENS1_21CollectiveEpilogueFwdINS6_IJSA_SC_SB_EEES9_SE_SG_Li384ELb0ELb1ELb1ELb0EEENS1_19SingleTileSchedulerILb0ELb1ELb1ELi192EEEEEEEEEvNT_6ParamsE,(.L_x_9 - _ZN7cutlass13device_kernelIN5flash11enable_sm90INS1_16FlashAttnFwdSm90INS1_25CollectiveMainloopFwdSm90ILi2EN4cute5tupleIJNS5_1CILi1EEES8_S8_EEENS6_IJNS7_ILi192EEENS7_ILi128EEENS7_ILi96EEEEEELi96ENS_10bfloat16_tEfNS_4arch4Sm90ELb0ELb0ELb1ELb0ELb1ELb0ELb0ELb0ELb1ELb1ELb1ELb0EEENS1_21CollectiveEpilogueFwdINS6_IJSA_SC_SB_EEES9_SE_SG_Li384ELb0ELb1ELb1ELb0EEENS1_19SingleTileSchedulerILb0ELb1ELb1ELi192EEEEEEEEEvNT_6ParamsE)
        .other          _ZN7cutlass13device_kernelIN5flash11enable_sm90INS1_16FlashAttnFwdSm90INS1_25CollectiveMainloopFwdSm90ILi2EN4cute5tupleIJNS5_1CILi1EEES8_S8_EEENS6_IJNS7_ILi192EEENS7_ILi128EEENS7_ILi96EEEEEELi96ENS_10bfloat16_tEfNS_4arch4Sm90ELb0ELb0ELb1ELb0ELb1ELb0ELb0ELb0ELb1ELb1ELb1ELb0EEENS1_21CollectiveEpilogueFwdINS6_IJSA_SC_SB_EEES9_SE_SG_Li384ELb0ELb1ELb1ELb0EEENS1_19SingleTileSchedulerILb0ELb1ELb1ELi192EEEEEEEEEvNT_6ParamsE,@"STO_CUDA_ENTRY STV_DEFAULT"
_ZN7cutlass13device_kernelIN5flash11enable_sm90INS1_16FlashAttnFwdSm90INS1_25CollectiveMainloopFwdSm90ILi2EN4cute5tupleIJNS5_1CILi1EEES8_S8_EEENS6_IJNS7_ILi192EEENS7_ILi128EEENS7_ILi96EEEEEELi96ENS_10bfloat16_tEfNS_4arch4Sm90ELb0ELb0ELb1ELb0ELb1ELb0ELb0ELb0ELb1ELb1ELb1ELb0EEENS1_21CollectiveEpilogueFwdINS6_IJSA_SC_SB_EEES9_SE_SG_Li384ELb0ELb1ELb1ELb0EEENS1_19SingleTileSchedulerILb0ELb1ELb1ELi192EEEEEEEEEvNT_6ParamsE:
[----:B------:R-:W-:Y:S01]  /*0000*/  LDC R1, c[0x0][0x37c] ;  /* 0x0000df00ff017b82 */ /* 0x000fe20000000800 */
[----:B------:R-:W-:Y:S05]  /*0010*/  EXIT ;  /* 0x000000000000794d */ /* 0x000fea0003800000 */
.L_x_0:
[----:B------:R-:W-:-:S00]  /*0020*/  BRA `(.L_x_0) ;  /* 0xfffffffc00fc7947 */ /* 0x000fc0000383ffff */
[----:B------:R-:W-:-:S00]  /*0030*/  NOP ;  /* 0x0000000000007918 */ /* 0x000fc00000000000 */
        /* <DEDUP_REMOVED lines=12> */
.L_x_9:


//--------------------- .text._ZN7cutlass13device_kernelIN5flash11enable_sm90INS1_16FlashAttnFwdSm90INS1_25CollectiveMainloopFwdSm90ILi2EN4cute5tupleIJNS5_1CILi1EEES8_S8_EEENS6_IJNS7_ILi192EEENS7_ILi128EEENS7_ILi96EEEEEELi96ENS_10bfloat16_tEfNS_4arch4Sm90ELb0ELb0ELb1ELb1ELb1ELb0ELb0ELb0ELb1ELb1ELb1ELb0EEENS1_21CollectiveEpilogueFwdINS6_IJSA_SC_SB_EEES9_SE_SG_Li384ELb1ELb1ELb1ELb0EEENS1_36VarlenDynamicPersistentTileSchedulerILi192ELi128ELi384ELi128ELb1ELb1ELb1ELb0ELb1ELb1EEEEEEEEEvNT_6ParamsE --------------------------
	.section	.text._ZN7cutlass13device_kernelIN5flash11enable_sm90INS1_16FlashAttnFwdSm90INS1_25CollectiveMainloopFwdSm90ILi2EN4cute5tupleIJNS5_1CILi1EEES8_S8_EEENS6_IJNS7_ILi192EEENS7_ILi128EEENS7_ILi96EEEEEELi96ENS_10bfloat16_tEfNS_4arch4Sm90ELb0ELb0ELb1ELb1ELb1ELb0ELb0ELb0ELb1ELb1ELb1ELb0EEENS1_21CollectiveEpilogueFwdINS6_IJSA_SC_SB_EEES9_SE_SG_Li384ELb1ELb1ELb1ELb0EEENS1_36VarlenDynamicPersistentTileSchedulerILi192ELi128ELi384ELi128ELb1ELb1ELb1ELb0ELb1ELb1EEEEEEEEEvNT_6ParamsE,"ax",@progbits
	.align	128
.text._ZN7cutlass13device_kernelIN5flash11enable_sm90INS1_16FlashAttnFwdSm90INS1_25CollectiveMainloopFwdSm90ILi2EN4cute5tupleIJNS5_1CILi1EEES8_S8_EEENS6_IJNS7_ILi192EEENS7_ILi128EEENS7_ILi96EEEEEELi96ENS_10bfloat16_tEfNS_4arch4Sm90ELb0ELb0ELb1ELb1ELb1ELb0ELb0ELb0ELb1ELb1ELb1ELb0EEENS1_21CollectiveEpilogueFwdINS6_IJSA_SC_SB_EEES9_SE_SG_Li384ELb1ELb1ELb1ELb0EEENS1_36VarlenDynamicPersistentTileSchedulerILi192ELi128ELi384ELi128ELb1ELb1ELb1ELb0ELb1ELb1EEEEEEEEEvNT_6ParamsE:
        .type           _ZN7cutlass13device_kernelIN5flash11enable_sm90INS1_16FlashAttnFwdSm90INS1_25CollectiveMainloopFwdSm90ILi2EN4cute5tupleIJNS5_1CILi1EEES8_S8_EEENS6_IJNS7_ILi192EEENS7_ILi128EEENS7_ILi96EEEEEELi96ENS_10bfloat16_tEfNS_4arch4Sm90ELb0ELb0ELb1ELb1ELb1ELb0ELb0ELb0ELb1ELb1ELb1ELb0EEENS1_21CollectiveEpilogueFwdINS6_IJSA_SC_SB_EEES9_SE_SG_Li384ELb1ELb1ELb1ELb0EEENS1_36VarlenDynamicPersistentTileSchedulerILi192ELi128ELi384ELi128ELb1ELb1ELb1ELb0ELb1ELb1EEEEEEEEEvNT_6ParamsE,@function
        .size           _ZN7cutlass13device_kernelIN5flash11enable_sm90INS1_16FlashAttnFwdSm90INS1_25CollectiveMainloopFwdSm90ILi2EN4cute5tupleIJNS5_1CILi1EEES8_S8_EEENS6_IJNS7_ILi192EEENS7_ILi128EEENS7_ILi96EEEEEELi96ENS_10bfloat16_tEfNS_4arch4Sm90ELb0ELb0ELb1ELb1ELb1ELb0ELb0ELb0ELb1ELb1ELb1ELb0EEENS1_21CollectiveEpilogueFwdINS6_IJSA_SC_SB_EEES9_SE_SG_Li384ELb1ELb1ELb1ELb0EEENS1_36VarlenDynamicPersistentTileSchedulerILi192ELi128ELi384ELi128ELb1ELb1ELb1ELb0ELb1ELb1EEEEEEEEEvNT_6ParamsE,(.L_x_10 - _ZN7cutlass13device_kernelIN5flash11enable_sm90INS1_16FlashAttnFwdSm90INS1_25CollectiveMainloopFwdSm90ILi2EN4cute5tupleIJNS5_1CILi1EEES8_S8_EEENS6_IJNS7_ILi192EEENS7_ILi128EEENS7_ILi96EEEEEELi96ENS_10bfloat16_tEfNS_4arch4Sm90ELb0ELb0ELb1ELb1ELb1ELb0ELb0ELb0ELb1ELb1ELb1ELb0EEENS1_21CollectiveEpilogueFwdINS6_IJSA_SC_SB_EEES9_SE_SG_Li384ELb1ELb1ELb1ELb0EEENS1_36VarlenDynamicPersistentTileSchedulerILi192ELi128ELi384ELi128ELb1ELb1ELb1ELb0ELb1ELb1EEEEEEEEEvNT_6ParamsE)
        .other          _ZN7cutlass13device_kernelIN5flash11enable_sm90INS1_16FlashAttnFwdSm90INS1_25CollectiveMainloopFwdSm90ILi2EN4cute5tupleIJNS5_1CILi1EEES8_S8_EEENS6_IJNS7_ILi192EEENS7_ILi128EEENS7_ILi96EEEEEELi96ENS_10bfloat16_tEfNS_4arch4Sm90ELb0ELb0ELb1ELb1ELb1ELb0ELb0ELb0ELb1ELb1ELb1ELb0EEENS1_21CollectiveEpilogueFwdINS6_IJSA_SC_SB_EEES9_SE_SG_Li384ELb1ELb1ELb1ELb0EEENS1_36VarlenDynamicPersistentTileSchedulerILi192ELi128ELi384ELi128ELb1ELb1ELb1ELb0ELb1ELb1EEEEEEEEEvNT_6ParamsE,@"STO_CUDA_ENTRY STV_DEFAULT"
_ZN7cutlass13device_kernelIN5flash11enable_sm90INS1_16FlashAttnFwdSm90INS1_25CollectiveMainloopFwdSm90ILi2EN4cute5tupleIJNS5_1CILi1EEES8_S8_EEENS6_IJNS7_ILi192EEENS7_ILi128EEENS7_ILi96EEEEEELi96ENS_10bfloat16_tEfNS_4arch4Sm90ELb0ELb0ELb1ELb1ELb1ELb0ELb0ELb0ELb1ELb1ELb1ELb0EEENS1_21CollectiveEpilogueFwdINS6_IJSA_SC_SB_EEES9_SE_SG_Li384ELb1ELb1ELb1ELb0EEENS1_36VarlenDynamicPersistentTileSchedulerILi192ELi128ELi384ELi128ELb1ELb1ELb1ELb0ELb1ELb1EEEEEEEEEvNT_6ParamsE:
[----:B------:R-:W-:Y:S01]  /*0000*/  LDC R1, c[0x0][0x37c] ;  /* 0x0000df00ff017b82 */ /* 0x000fe20000000800 */
[----:B------:R-:W-:Y:S05]  /*0010*/  EXIT ;  /* 0x000000000000794d */ /* 0x000fea0003800000 */
.L_x_1:
        /* <DEDUP_REMOVED lines=14> */
.L_x_10:


//--------------------- .text._ZN7cutlass13device_kernelIN5flash11enable_sm90INS1_16FlashAttnFwdSm90INS1_25CollectiveMainloopFwdSm90ILi2EN4cute5tupleIJNS5_1CILi1EEES8_S8_EEENS6_IJNS7_ILi192EEENS7_ILi128EEENS7_ILi96EEEEEELi96ENS_10bfloat16_tEfNS_4arch4Sm90ELb0ELb0ELb1ELb1ELb1ELb1ELb0ELb0ELb1ELb1ELb1ELb0EEENS1_21CollectiveEpilogueFwdINS6_IJSA_SC_SB_EEES9_SE_SG_Li384ELb1ELb1ELb1ELb0EEENS1_36VarlenDynamicPersistentTileSchedulerILi192ELi128ELi384ELi128ELb1ELb1ELb1ELb0ELb1ELb1EEEEEEEEEvNT_6ParamsE --------------------------
	.section	.text._ZN7cutlass13device_kernelIN5flash11enable_sm90INS1_16FlashAttnFwdSm90INS1_25CollectiveMainloopFwdSm90ILi2EN4cute5tupleIJNS5_1CILi1EEES8_S8_EEENS6_IJNS7_ILi192EEENS7_ILi128EEENS7_ILi96EEEEEELi96ENS_10bfloat16_tEfNS_4arch4Sm90ELb0ELb0ELb1ELb1ELb1ELb1ELb0ELb0ELb1ELb1ELb1ELb0EEENS1_21CollectiveEpilogueFwdINS6_IJSA_SC_SB_EEES9_SE_SG_Li384ELb1ELb1ELb1ELb0EEENS1_36VarlenDynamicPersistentTileSchedulerILi192ELi128ELi384ELi128ELb1ELb1ELb1ELb0ELb1ELb1EEEEEEEEEvNT_6ParamsE,"ax",@progbits
	.align	128
.text._ZN7cutlass13device_kernelIN5flash11enable_sm90INS1_16FlashAttnFwdSm90INS1_25CollectiveMainloopFwdSm90ILi2EN4cute5tupleIJNS5_1CILi1EEES8_S8_EEENS6_IJNS7_ILi192EEENS7_ILi128EEENS7_ILi96EEEEEELi96ENS_10bfloat16_tEfNS_4arch4Sm90ELb0ELb0ELb1ELb1ELb1ELb1ELb0ELb0ELb1ELb1ELb1ELb0EEENS1_21CollectiveEpilogueFwdINS6_IJSA_SC_SB_EEES9_SE_SG_Li384ELb1ELb1ELb1ELb0EEENS1_36VarlenDynamicPersistentTileSchedulerILi192ELi128ELi384ELi128ELb1ELb1ELb1ELb0ELb1ELb1EEEEEEEEEvNT_6ParamsE:
        .type           _ZN7cutlass13device_kernelIN5flash11enable_sm90INS1_16FlashAttnFwdSm90INS1_25CollectiveMainloopFwdSm90ILi2EN4cute5tupleIJNS5_1CILi1EEES8_S8_EEENS6_IJNS7_ILi192EEENS7_ILi128EEENS7_ILi96EEEEEELi96ENS_10bfloat16_tEfNS_4arch4Sm90ELb0ELb0ELb1ELb1ELb1ELb1ELb0ELb0ELb1ELb1ELb1ELb0EEENS1_21CollectiveEpilogueFwdINS6_IJSA_SC_SB_EEES9_SE_SG_Li384ELb1ELb1ELb1ELb0EEENS1_36VarlenDynamicPersistentTileSchedulerILi192ELi128ELi384ELi128ELb1ELb1ELb1ELb0ELb1ELb1EEEEEEEEEvNT_6ParamsE,@function
        .size           _ZN7cutlass13device_kernelIN5flash11enable_sm90INS1_16FlashAttnFwdSm90INS1_25CollectiveMainloopFwdSm90ILi2EN4cute5tupleIJNS5_1CILi1EEES8_S8_EEENS6_IJNS7_ILi192EEENS7_ILi128EEENS7_ILi96EEEEEELi96ENS_10bfloat16_tEfNS_4arch4Sm90ELb0ELb0ELb1ELb1ELb1ELb1ELb0ELb0ELb1ELb1ELb1ELb0EEENS1_21CollectiveEpilogueFwdINS6_IJSA_SC_SB_EEES9_SE_SG_Li384ELb1ELb1ELb1ELb0EEENS1_36VarlenDynamicPersistentTileSchedulerILi192ELi128ELi384ELi128ELb1ELb1ELb1ELb0ELb1ELb1EEEEEEEEEvNT_6ParamsE,(.L_x_11 - _ZN7cutlass13device_kernelIN5flash11enable_sm90INS1_16FlashAttnFwdSm90INS1_25CollectiveMainloopFwdSm90ILi2EN4cute5tupleIJNS5_1CILi1EEES8_S8_EEENS6_IJNS7_ILi192EEENS7_ILi128EEENS7_ILi96EEEEEELi96ENS_10bfloat16_tEfNS_4arch4Sm90ELb0ELb0ELb1ELb1ELb1ELb1ELb0ELb0ELb1ELb1ELb1ELb0EEENS1_21CollectiveEpilogueFwdINS6_IJSA_SC_SB_EEES9_SE_SG_Li384ELb1ELb1ELb1ELb0EEENS1_36VarlenDynamicPersistentTileSchedulerILi192ELi128ELi384ELi128ELb1ELb1ELb1ELb0ELb1ELb1EEEEEEEEEvNT_6ParamsE)
        .other          _ZN7cutlass13device_kernelIN5flash11enable_sm90INS1_16FlashAttnFwdSm90INS1_25CollectiveMainloopFwdSm90ILi2EN4cute5tupleIJNS5_1CILi1EEES8_S8_EEENS6_IJNS7_ILi192EEENS7_ILi128EEENS7_ILi96EEEEEELi96ENS_10bfloat16_tEfNS_4arch4Sm90ELb0ELb0ELb1ELb1ELb1ELb1ELb0ELb0ELb1ELb1ELb1ELb0EEENS1_21CollectiveEpilogueFwdINS6_IJSA_SC_SB_EEES9_SE_SG_Li384ELb1ELb1ELb1ELb0EEENS1_36VarlenDynamicPersistentTileSchedulerILi192ELi128ELi384ELi128ELb1ELb1ELb1ELb0ELb1ELb1EEEEEEEEEvNT_6ParamsE,@"STO_CUDA_ENTRY STV_DEFAULT"
_ZN7cutlass13device_kernelIN5flash11enable_sm90INS1_16FlashAttnFwdSm90INS1_25CollectiveMainloopFwdSm90ILi2EN4cute5tupleIJNS5_1CILi1EEES8_S8_EEENS6_IJNS7_ILi192EEENS7_ILi128EEENS7_ILi96EEEEEELi96ENS_10bfloat16_tEfNS_4arch4Sm90ELb0ELb0ELb1ELb1ELb1ELb1ELb0ELb0ELb1ELb1ELb1ELb0EEENS1_21CollectiveEpilogueFwdINS6_IJSA_SC_SB_EEES9_SE_SG_Li384ELb1ELb1ELb1ELb0EEENS1_36VarlenDynamicPersistentTileSchedulerILi192ELi128ELi384ELi128ELb1ELb1ELb1ELb0ELb1ELb1EEEEEEEEEvNT_6ParamsE:
[----:B------:R-:W-:Y:S01]  /*0000*/  LDC R1, c[0x0][0x37c] ;  /* 0x0000df00ff017b82 */ /* 0x000fe20000000800 */
[----:B------:R-:W-:Y:S05]  /*0010*/  EXIT ;  /* 0x000000000000794d */ /* 0x000fea0003800000 */
.L_x_2:
        /* <DEDUP_REMOVED lines=14> */
.L_x_11:


//--------------------- .text._ZN7cutlass13device_kernelIN5flash11enable_sm90INS1_16FlashAttnFwdSm90INS1_25CollectiveMainloopFwdSm90ILi2EN4cute5tupleIJNS5_1CILi1EEES8_S8_EEENS6_IJNS7_ILi192EEENS7_ILi128EEENS7_ILi96EEEEEELi96ENS_10bfloat16_tEfNS_4arch4Sm90ELb0ELb1ELb1ELb0ELb1ELb0ELb0ELb0ELb1ELb1ELb1ELb0EEENS1_21CollectiveEpilogueFwdINS6_IJSA_SC_SB_EEES9_SE_SG_Li384ELb0ELb1ELb1ELb0EEENS1_19SingleTileSchedulerILb0ELb1ELb1ELi192EEEEEEEEEvNT_6ParamsE --------------------------
	.section	.text._ZN7cutlass13device_kernelIN5flash11enable_sm90INS1_16FlashAttnFwdSm90INS1_25CollectiveMainloopFwdSm90ILi2EN4cute5tupleIJNS5_1CILi1EEES8_S8_EEENS6_IJNS7_ILi192EEENS7_ILi128EEENS7_ILi96EEEEEELi96ENS_10bfloat16_tEfNS_4arch4Sm90ELb0ELb1ELb1ELb0ELb1ELb0ELb0ELb0ELb1ELb1ELb1ELb0EEENS1_21CollectiveEpilogueFwdINS6_IJSA_SC_SB_EEES9_SE_SG_Li384ELb0ELb1ELb1ELb0EEENS1_19SingleTileSchedulerILb0ELb1ELb1ELi192EEEEEEEEEvNT_6ParamsE,"ax",@progbits
	.align	128
.text._ZN7cutlass13device_kernelIN5flash11enable_sm90INS1_16FlashAttnFwdSm90INS1_25CollectiveMainloopFwdSm90ILi2EN4cute5tupleIJNS5_1CILi1EEES8_S8_EEENS6_IJNS7_ILi192EEENS7_ILi128EEENS7_ILi96EEEEEELi96ENS_10bfloat16_tEfNS_4arch4Sm90ELb0ELb1ELb1ELb0ELb1ELb0ELb0ELb0ELb1ELb1ELb1ELb0EEENS1_21CollectiveEpilogueFwdINS6_IJSA_SC_SB_EEES9_SE_SG_Li384ELb0ELb1ELb1ELb0EEENS1_19SingleTileSchedulerILb0ELb1ELb1ELi192EEEEEEEEEvNT_6ParamsE:
        .type           _ZN7cutlass13device_kernelIN5flash11enable_sm90INS1_16FlashAttnFwdSm90INS1_25CollectiveMainloopFwdSm90ILi2EN4cute5tupleIJNS5_1CILi1EEES8_S8_EEENS6_IJNS7_ILi192EEENS7_ILi128EEENS7_ILi96EEEEEELi96ENS_10bfloat16_tEfNS_4arch4Sm90ELb0ELb1ELb1ELb0ELb1ELb0ELb0ELb0ELb1ELb1ELb1ELb0EEENS1_21CollectiveEpilogueFwdINS6_IJSA_SC_SB_EEES9_SE_SG_Li384ELb0ELb1ELb1ELb0EEENS1_19SingleTileSchedulerILb0ELb1ELb1ELi192EEEEEEEEEvNT_6ParamsE,@function
        .size           _ZN7cutlass13device_kernelIN5flash11enable_sm90INS1_16FlashAttnFwdSm90INS1_25CollectiveMainloopFwdSm90ILi2EN4cute5tupleIJNS5_1CILi1EEES8_S8_EEENS6_IJNS7_ILi192EEENS7_ILi128EEENS7_ILi96EEEEEELi96ENS_10bfloat16_tEfNS_4arch4Sm90ELb0ELb1ELb1ELb0ELb1ELb0ELb0ELb0ELb1ELb1ELb1ELb0EEENS1_21CollectiveEpilogueFwdINS6_IJSA_SC_SB_EEES9_SE_SG_Li384ELb0ELb1ELb1ELb0EEENS1_19SingleTileSchedulerILb0ELb1ELb1ELi192EEEEEEEEEvNT_6ParamsE,(.L_x_12 - _ZN7cutlass13device_kernelIN5flash11enable_sm90INS1_16FlashAttnFwdSm90INS1_25CollectiveMainloopFwdSm90ILi2EN4cute5tupleIJNS5_1CILi1EEES8_S8_EEENS6_IJNS7_ILi192EEENS7_ILi128EEENS7_ILi96EEEEEELi96ENS_10bfloat16_tEfNS_4arch4Sm90ELb0ELb1ELb1ELb0ELb1ELb0ELb0ELb0ELb1ELb1ELb1ELb0EEENS1_21CollectiveEpilogueFwdINS6_IJSA_SC_SB_EEES9_SE_SG_Li384ELb0ELb1ELb1ELb0EEENS1_19SingleTileSchedulerILb0ELb1ELb1ELi192EEEEEEEEEvNT_6ParamsE)
        .other          _ZN7cutlass13device_kernelIN5flash11enable_sm90INS1_16FlashAttnFwdSm90INS1_25CollectiveMainloopFwdSm90ILi2EN4cute5tupleIJNS5_1CILi1EEES8_S8_EEENS6_IJNS7_ILi192EEENS7_ILi128EEENS7_ILi96EEEEEELi96ENS_10bfloat16_tEfNS_4arch4Sm90ELb0ELb1ELb1ELb0ELb1ELb0ELb0ELb0ELb1ELb1ELb1ELb0EEENS1_21CollectiveEpilogueFwdINS6_IJSA_SC_SB_EEES9_SE_SG_Li384ELb0ELb1ELb1ELb0EEENS1_19SingleTileSchedulerILb0ELb1ELb1ELi192EEEEEEEEEvNT_6ParamsE,@"STO_CUDA_ENTRY STV_DEFAULT"
_ZN7cutlass13device_kernelIN5flash11enable_sm90INS1_16FlashAttnFwdSm90INS1_25CollectiveMainloopFwdSm90ILi2EN4cute5tupleIJNS5_1CILi1EEES8_S8_EEENS6_IJNS7_ILi192EEENS7_ILi128EEENS7_ILi96EEEEEELi96ENS_10bfloat16_tEfNS_4arch4Sm90ELb0ELb1ELb1ELb0ELb1ELb0ELb0ELb0ELb1ELb1ELb1ELb0EEENS1_21CollectiveEpilogueFwdINS6_IJSA_SC_SB_EEES9_SE_SG_Li384ELb0ELb1ELb1ELb0EEENS1_19SingleTileSchedulerILb0ELb1ELb1ELi192EEEEEEEEEvNT_6ParamsE:
[----:B------:R-:W-:Y:S01]  /*0000*/  LDC R1, c[0x0][0x37c] ;  /* 0x0000df00ff017b82 */ /* 0x000fe20000000800 */
[----:B------:R-:W-:Y:S05]  /*0010*/  EXIT ;  /* 0x000000000000794d */ /* 0x000fea0003800000 */
.L_x_3:
        /* <DEDUP_REMOVED lines=14> */
.L_x_12:


//--------------------- .text._ZN7cutlass13device_kernelIN5flash11enable_sm90INS1_16FlashAttnFwdSm90INS1_25CollectiveMainloopFwdSm90ILi2EN4cute5tupleIJNS5_1CILi1EEES8_S8_EEENS6_IJNS7_ILi192EEENS7_ILi128EEENS7_ILi96EEEEEELi96ENS_10bfloat16_tEfNS_4arch4Sm90ELb0ELb1ELb1ELb1ELb1ELb0ELb0ELb0ELb1ELb1ELb1ELb0EEENS1_21CollectiveEpilogueFwdINS6_IJSA_SC_SB_EEES9_SE_SG_Li384ELb1ELb1ELb1ELb0EEENS1_36VarlenDynamicPersistentTileSchedulerILi192ELi128ELi384ELi128ELb1ELb1ELb1ELb1ELb0ELb1EEEEEEEEEvNT_6ParamsE --------------------------
	.section	.text._ZN7cutlass13device_kernelIN5flash11enable_sm90INS1_16FlashAttnFwdSm90INS1_25CollectiveMainloopFwdSm90ILi2EN4cute5tupleIJNS5_1CILi1EEES8_S8_EEENS6_IJNS7_ILi192EEENS7_ILi128EEENS7_ILi96EEEEEELi96ENS_10bfloat16_tEfNS_4arch4Sm90ELb0ELb1ELb1ELb1ELb1ELb0ELb0ELb0ELb1ELb1ELb1ELb0EEENS1_21CollectiveEpilogueFwdINS6_IJSA_SC_SB_EEES9_SE_SG_Li384ELb1ELb1ELb1ELb0EEENS1_36VarlenDynamicPersistentTileSchedulerILi192ELi128ELi384ELi128ELb1ELb1ELb1ELb1ELb0ELb1EEEEEEEEEvNT_6ParamsE,"ax",@progbits
	.align	128
.text._ZN7cutlass13device_kernelIN5flash11enable_sm90INS1_16FlashAttnFwdSm90INS1_25CollectiveMainloopFwdSm90ILi2EN4cute5tupleIJNS5_1CILi1EEES8_S8_EEENS6_IJNS7_ILi192EEENS7_ILi128EEENS7_ILi96EEEEEELi96ENS_10bfloat16_tEfNS_4arch4Sm90ELb0ELb1ELb1ELb1ELb1ELb0ELb0ELb0ELb1ELb1ELb1ELb0EEENS1_21CollectiveEpilogueFwdINS6_IJSA_SC_SB_EEES9_SE_SG_Li384ELb1ELb1ELb1ELb0EEENS1_36VarlenDynamicPersistentTileSchedulerILi192ELi128ELi384ELi128ELb1ELb1ELb1ELb1ELb0ELb1EEEEEEEEEvNT_6ParamsE:
        .type           _ZN7cutlass13device_kernelIN5flash11enable_sm90INS1_16FlashAttnFwdSm90INS1_25CollectiveMainloopFwdSm90ILi2EN4cute5tupleIJNS5_1CILi1EEES8_S8_EEENS6_IJNS7_ILi192EEENS7_ILi128EEENS7_ILi96EEEEEELi96ENS_10bfloat16_tEfNS_4arch4Sm90ELb0ELb1ELb1ELb1ELb1ELb0ELb0ELb0ELb1ELb1ELb1ELb0EEENS1_21CollectiveEpilogueFwdINS6_IJSA_SC_SB_EEES9_SE_SG_Li384ELb1ELb1ELb1ELb0EEENS1_36VarlenDynamicPersistentTileSchedulerILi192ELi128ELi384ELi128ELb1ELb1ELb1ELb1ELb0ELb1EEEEEEEEEvNT_6ParamsE,@function
        .size           _ZN7cutlass13device_kernelIN5flash11enable_sm90INS1_16FlashAttnFwdSm90INS1_25CollectiveMainloopFwdSm90ILi2EN4cute5tupleIJNS5_1CILi1EEES8_S8_EEENS6_IJNS7_ILi192EEENS7_ILi128EEENS7_ILi96EEEEEELi96ENS_10bfloat16_tEfNS_4arch4Sm90ELb0ELb1ELb1ELb1ELb1ELb0ELb0ELb0ELb1ELb1ELb1ELb0EEENS1_21CollectiveEpilogueFwdINS6_IJSA_SC_SB_EEES9_SE_SG_Li384ELb1ELb1ELb1ELb0EEENS1_36VarlenDynamicPersistentTileSchedulerILi192ELi128ELi384ELi128ELb1ELb1ELb1ELb1ELb0ELb1EEEEEEEEEvNT_6ParamsE,(.L_x_13 - _ZN7cutlass13device_kernelIN5flash11enable_sm90INS1_16FlashAttnFwdSm90INS1_25CollectiveMainloopFwdSm90ILi2EN4cute5tupleIJNS5_1CILi1EEES8_S8_EEENS6_IJNS7_ILi192EEENS7_ILi128EEENS7_ILi96EEEEEELi96ENS_10bfloat16_tEfNS_4arch4Sm90ELb0ELb1ELb1ELb1ELb1ELb0ELb0ELb0ELb1ELb1ELb1ELb0EEENS1_21CollectiveEpilogueFwdINS6_IJSA_SC_SB_EEES9_SE_SG_Li384ELb1ELb1ELb1ELb0EEENS1_36VarlenDynamicPersistentTileSchedulerILi192ELi128ELi384ELi128ELb1ELb1ELb1ELb1ELb0ELb1EEEEEEEEEvNT_6ParamsE)
        .other          _ZN7cutlass13device_kernelIN5flash11enable_sm90INS1_16FlashAttnFwdSm90INS1_25CollectiveMainloopFwdSm90ILi2EN4cute5tupleIJNS5_1CILi1EEES8_S8_EEENS6_IJNS7_ILi192EEENS7_ILi128EEENS7_ILi96EEEEEELi96ENS_10bfloat16_tEfNS_4arch4Sm90ELb0ELb1ELb1ELb1ELb1ELb0ELb0ELb0ELb1ELb1ELb1ELb0EEENS1_21CollectiveEpilogueFwdINS6_IJSA_SC_SB_EEES9_SE_SG_Li384ELb1ELb1ELb1ELb0EEENS1_36VarlenDynamicPersistentTileSchedulerILi192ELi128ELi384ELi128ELb1ELb1ELb1ELb1ELb0ELb1EEEEEEEEEvNT_6ParamsE,@"STO_CUDA_ENTRY STV_DEFAULT"
_ZN7cutlass13device_kernelIN5flash11enable_sm90INS1_16FlashAttnFwdSm90INS1_25CollectiveMainloopFwdSm90ILi2EN4cute5tupleIJNS5_1CILi1EEES8_S8_EEENS6_IJNS7_ILi192EEENS7_ILi128EEENS7_ILi96EEEEEELi96ENS_10bfloat16_tEfNS_4arch4Sm90ELb0ELb1ELb1ELb1ELb1ELb0ELb0ELb0ELb1ELb1ELb1ELb0EEENS1_21CollectiveEpilogueFwdINS6_IJSA_SC_SB_EEES9_SE_SG_Li384ELb1ELb1ELb1ELb0EEENS1_36VarlenDynamicPersistentTileSchedulerILi192ELi128ELi384ELi128ELb1ELb1ELb1ELb1ELb0ELb1EEEEEEEEEvNT_6ParamsE:
[----:B------:R-:W-:Y:S01]  /*0000*/  LDC R1, c[0x0][0x37c] ;  /* 0x0000df00ff017b82 */ /* 0x000fe20000000800 */
[----:B------:R-:W-:Y:S05]  /*0010*/  EXIT ;  /* 0x000000000000794d */ /* 0x000fea0003800000 */
.L_x_4:
        /* <DEDUP_REMOVED lines=14> */
.L_x_13:


//--------------------- .text._ZN7cutlass13device_kernelIN5flash11enable_sm90INS1_16FlashAttnFwdSm90INS1_25CollectiveMainloopFwdSm90ILi2EN4cute5tupleIJNS5_1CILi1EEES8_S8_EEENS6_IJNS7_ILi192EEENS7_ILi128EEENS7_ILi96EEEEEELi96ENS_10bfloat16_tEfNS_4arch4Sm90ELb0ELb1ELb1ELb1ELb1ELb1ELb0ELb0ELb1ELb1ELb1ELb0EEENS1_21CollectiveEpilogueFwdINS6_IJSA_SC_SB_EEES9_SE_SG_Li384ELb1ELb1ELb1ELb0EEENS1_36VarlenDynamicPersistentTileSchedulerILi192ELi128ELi384ELi128ELb1ELb1ELb1ELb1ELb0ELb1EEEEEEEEEvNT_6ParamsE --------------------------
	.section	.text._ZN7cutlass13device_kernelIN5flash11enable_sm90INS1_16FlashAttnFwdSm90INS1_25CollectiveMainloopFwdSm90ILi2EN4cute5tupleIJNS5_1CILi1EEES8_S8_EEENS6_IJNS7_ILi192EEENS7_ILi128EEENS7_ILi96EEEEEELi96ENS_10bfloat16_tEfNS_4arch4Sm90ELb0ELb1ELb1ELb1ELb1ELb1ELb0ELb0ELb1ELb1ELb1ELb0EEENS1_21CollectiveEpilogueFwdINS6_IJSA_SC_SB_EEES9_SE_SG_Li384ELb1ELb1ELb1ELb0EEENS1_36VarlenDynamicPersistentTileSchedulerILi192ELi128ELi384ELi128ELb1ELb1ELb1ELb1ELb0ELb1EEEEEEEEEvNT_6ParamsE,"ax",@progbits
	.align	128
.text._ZN7cutlass13device_kernelIN5flash11enable_sm90INS1_16FlashAttnFwdSm90INS1_25CollectiveMainloopFwdSm90ILi2EN4cute5tupleIJNS5_1CILi1EEES8_S8_EEENS6_IJNS7_ILi192EEENS7_ILi128EEENS7_ILi96EEEEEELi96ENS_10bfloat16_tEfNS_4arch4Sm90ELb0ELb1ELb1ELb1ELb1ELb1ELb0ELb0ELb1ELb1ELb1ELb0EEENS1_21CollectiveEpilogueFwdINS6_IJSA_SC_SB_EEES9_SE_SG_Li384ELb1ELb1ELb1ELb0EEENS1_36VarlenDynamicPersistentTileSchedulerILi192ELi128ELi384ELi128ELb1ELb1ELb1ELb1ELb0ELb1EEEEEEEEEvNT_6ParamsE:
        .type           _ZN7cutlass13device_kernelIN5flash11enable_sm90INS1_16FlashAttnFwdSm90INS1_25CollectiveMainloopFwdSm90ILi2EN4cute5tupleIJNS5_1CILi1EEES8_S8_EEENS6_IJNS7_ILi192EEENS7_ILi128EEENS7_ILi96EEEEEELi96ENS_10bfloat16_tEfNS_4arch4Sm90ELb0ELb1ELb1ELb1ELb1ELb1ELb0ELb0ELb1ELb1ELb1ELb0EEENS1_21CollectiveEpilogueFwdINS6_IJSA_SC_SB_EEES9_SE_SG_Li384ELb1ELb1ELb1ELb0EEENS1_36VarlenDynamicPersistentTileSchedulerILi192ELi128ELi384ELi128ELb1ELb1ELb1ELb1ELb0ELb1EEEEEEEEEvNT_6ParamsE,@function
        .size           _ZN7cutlass13device_kernelIN5flash11enable_sm90INS1_16FlashAttnFwdSm90INS1_25CollectiveMainloopFwdSm90ILi2EN4cute5tupleIJNS5_1CILi1EEES8_S8_EEENS6_IJNS7_ILi192EEENS7_ILi128EEENS7_ILi96EEEEEELi96ENS_10bfloat16_tEfNS_4arch4Sm90ELb0ELb1ELb1ELb1ELb1ELb1ELb0ELb0ELb1ELb1ELb1ELb0EEENS1_21CollectiveEpilogueFwdINS6_IJSA_SC_SB_EEES9_SE_SG_Li384ELb1ELb1ELb1ELb0EEENS1_36VarlenDynamicPersistentTileSchedulerILi192ELi128ELi384ELi128ELb1ELb1ELb1ELb1ELb0ELb1EEEEEEEEEvNT_6ParamsE,(.L_x_14 - _ZN7cutlass13device_kernelIN5flash11enable_sm90INS1_16FlashAttnFwdSm90INS1_25CollectiveMainloopFwdSm90ILi2EN4cute5tupleIJNS5_1CILi1EEES8_S8_EEENS6_IJNS7_ILi192EEENS7_ILi128EEENS7_ILi96EEEEEELi96ENS_10bfloat16_tEfNS_4arch4Sm90ELb0ELb1ELb1ELb1ELb1ELb1ELb0ELb0ELb1ELb1ELb1ELb0EEENS1_21CollectiveEpilogueFwdINS6_IJSA_SC_SB_EEES9_SE_SG_Li384ELb1ELb1ELb1ELb0EEENS1_36VarlenDynamicPersistentTileSchedulerILi192ELi128ELi384ELi128ELb1ELb1ELb1ELb1ELb0ELb1EEEEEEEEEvNT_6ParamsE)
        .other          _ZN7cutlass13device_kernelIN5flash11enable_sm90INS1_16FlashAttnFwdSm90INS1_25CollectiveMainloopFwdSm90ILi2EN4cute5tupleIJNS5_1CILi1EEES8_S8_EEENS6_IJNS7_ILi192EEENS7_ILi128EEENS7_ILi96EEEEEELi96ENS_10bfloat16_tEfNS_4arch4Sm90ELb0ELb1ELb1ELb1ELb1ELb1ELb0ELb0ELb1ELb1ELb1ELb0EEENS1_21CollectiveEpilogueFwdINS6_IJSA_SC_SB_EEES9_SE_SG_Li384ELb1ELb1ELb1ELb0EEENS1_36VarlenDynamicPersistentTileSchedulerILi192ELi128ELi384ELi128ELb1ELb1ELb1ELb1ELb0ELb1EEEEEEEEEvNT_6ParamsE,@"STO_CUDA_ENTRY STV_DEFAULT"
_ZN7cutlass13device_kernelIN5flash11enable_sm90INS1_16FlashAttnFwdSm90INS1_25CollectiveMainloopFwdSm90ILi2EN4cute5tupleIJNS5_1CILi1EEES8_S8_EEENS6_IJNS7_ILi192EEENS7_ILi128EEENS7_ILi96EEEEEELi96ENS_10bfloat16_tEfNS_4arch4Sm90ELb0ELb1ELb1ELb1ELb1ELb1ELb0ELb0ELb1ELb1ELb1ELb0EEENS1_21CollectiveEpilogueFwdINS6_IJSA_SC_SB_EEES9_SE_SG_Li384ELb1ELb1ELb1ELb0EEENS1_36VarlenDynamicPersistentTileSchedulerILi192ELi128ELi384ELi128ELb1ELb1ELb1ELb1ELb0ELb1EEEEEEEEEvNT_6ParamsE:
[----:B------:R-:W-:Y:S01]  /*0000*/  LDC R1, c[0x0][0x37c] ;  /* 0x0000df00ff017b82 */ /* 0x000fe20000000800 */
[----:B------:R-:W-:Y:S05]  /*0010*/  EXIT ;  /* 0x000000000000794d */ /* 0x000fea0003800000 */
.L_x_5:
        /* <DEDUP_REMOVED lines=14> */
.L_x_14:


//--------------------- .text._ZN7cutlass13device_kernelIN5flash11enable_sm90INS1_16FlashAttnFwdSm90INS1_25CollectiveMainloopFwdSm90ILi2EN4cute5tupleIJNS5_1CILi1EEES8_S8_EEENS6_IJNS7_ILi192EEENS7_ILi128EEENS7_ILi96EEEEEELi96ENS_10bfloat16_tEfNS_4arch4Sm90ELb1ELb0ELb1ELb0ELb1ELb0ELb0ELb0ELb1ELb1ELb1ELb0EEENS1_21CollectiveEpilogueFwdINS6_IJSA_SC_SB_EEES9_SE_SG_Li384ELb0ELb1ELb1ELb0EEENS1_19SingleTileSchedulerILb0ELb1ELb1ELi192EEEEEEEEEvNT_6ParamsE --------------------------
	.section	.text._ZN7cutlass13device_kernelIN5flash11enable_sm90INS1_16FlashAttnFwdSm90INS1_25CollectiveMainloopFwdSm90ILi2EN4cute5tupleIJNS5_1CILi1EEES8_S8_EEENS6_IJNS7_ILi192EEENS7_ILi128EEENS7_ILi96EEEEEELi96ENS_10bfloat16_tEfNS_4arch4Sm90ELb1ELb0ELb1ELb0ELb1ELb0ELb0ELb0ELb1ELb1ELb1ELb0EEENS1_21CollectiveEpilogueFwdINS6_IJSA_SC_SB_EEES9_SE_SG_Li384ELb0ELb1ELb1ELb0EEENS1_19SingleTileSchedulerILb0ELb1ELb1ELi192EEEEEEEEEvNT_6ParamsE,"ax",@progbits
	.align	128
.text._ZN7cutlass13device_kernelIN5flash11enable_sm90INS1_16FlashAttnFwdSm90INS1_25CollectiveMainloopFwdSm90ILi2EN4cute5tupleIJNS5_1CILi1EEES8_S8_EEENS6_IJNS7_ILi192EEENS7_ILi128EEENS7_ILi96EEEEEELi96ENS_10bfloat16_tEfNS_4arch4Sm90ELb1ELb0ELb1ELb0ELb1ELb0ELb0ELb0ELb1ELb1ELb1ELb0EEENS1_21CollectiveEpilogueFwdINS6_IJSA_SC_SB_EEES9_SE_SG_Li384ELb0ELb1ELb1ELb0EEENS1_19SingleTileSchedulerILb0ELb1ELb1ELi192EEEEEEEEEvNT_6ParamsE:
        .type           _ZN7cutlass13device_kernelIN5flash11enable_sm90INS1_16FlashAttnFwdSm90INS1_25CollectiveMainloopFwdSm90ILi2EN4cute5tupleIJNS5_1CILi1EEES8_S8_EEENS6_IJNS7_ILi192EEENS7_ILi128EEENS7_ILi96EEEEEELi96ENS_10bfloat16_tEfNS_4arch4Sm90ELb1ELb0ELb1ELb0ELb1ELb0ELb0ELb0ELb1ELb1ELb1ELb0EEENS1_21CollectiveEpilogueFwdINS6_IJSA_SC_SB_EEES9_SE_SG_Li384ELb0ELb1ELb1ELb0EEENS1_19SingleTileSchedulerILb0ELb1ELb1ELi192EEEEEEEEEvNT_6ParamsE,@function
        .size           _ZN7cutlass13device_kernelIN5flash11enable_sm90INS1_16FlashAttnFwdSm90INS1_25CollectiveMainloopFwdSm90ILi2EN4cute5tupleIJNS5_1CILi1EEES8_S8_EEENS6_IJNS7_ILi192EEENS7_ILi128EEENS7_ILi96EEEEEELi96ENS_10bfloat16_tEfNS_4arch4Sm90ELb1ELb0ELb1ELb0ELb1ELb0ELb0ELb0ELb1ELb1ELb1ELb0EEENS1_21CollectiveEpilogueFwdINS6_IJSA_SC_SB_EEES9_SE_SG_Li384ELb0ELb1ELb1ELb0EEENS1_19SingleTileSchedulerILb0ELb1ELb1ELi192EEEEEEEEEvNT_6ParamsE,(.L_x_15 - _ZN7cutlass13device_kernelIN5flash11enable_sm90INS1_16FlashAttnFwdSm90INS1_25CollectiveMainloopFwdSm90ILi2EN4cute5tupleIJNS5_1CILi1EEES8_S8_EEENS6_IJNS7_ILi192EEENS7_ILi128EEENS7_ILi96EEEEEELi96ENS_10bfloat16_tEfNS_4arch4Sm90ELb1ELb0ELb1ELb0ELb1ELb0ELb0ELb0ELb1ELb1ELb1ELb0EEENS1_21CollectiveEpilogueFwdINS6_IJSA_SC_SB_EEES9_SE_SG_Li384ELb0ELb1ELb1ELb0EEENS1_19SingleTileSchedulerILb0ELb1ELb1ELi192EEEEEEEEEvNT_6ParamsE)
        .other          _ZN7cutlass13device_kernelIN5flash11enable_sm90INS1_16FlashAttnFwdSm90INS1_25CollectiveMainloopFwdSm90ILi2EN4cute5tupleIJNS5_1CILi1EEES8_S8_EEENS6_IJNS7_ILi192EEENS7_ILi128EEENS7_ILi96EEEEEELi96ENS_10bfloat16_tEfNS_4arch4Sm90ELb1ELb0ELb1ELb0ELb1ELb0ELb0ELb0ELb1ELb1ELb1ELb0EEENS1_21CollectiveEpilogueFwdINS6_IJSA_SC_SB_EEES9_SE_SG_Li384ELb0ELb1ELb1ELb0EEENS1_19SingleTileSchedulerILb0ELb1ELb1ELi192EEEEEEEEEvNT_6ParamsE,@"STO_CUDA_ENTRY STV_DEFAULT"
_ZN7cutlass13device_kernelIN5flash11enable_sm90INS1_16FlashAttnFwdSm90INS1_25CollectiveMainloopFwdSm90ILi2EN4cute5tupleIJNS5_1CILi1EEES8_S8_EEENS6_IJNS7_ILi192EEENS7_ILi128EEENS7_ILi96EEEEEELi96ENS_10bfloat16_tEfNS_4arch4Sm90ELb1ELb0ELb1ELb0ELb1ELb0ELb0ELb0ELb1ELb1ELb1ELb0EEENS1_21CollectiveEpilogueFwdINS6_IJSA_SC_SB_EEES9_SE_SG_Li384ELb0ELb1ELb1ELb0EEENS1_19SingleTileSchedulerILb0ELb1ELb1ELi192EEEEEEEEEvNT_6ParamsE:
[----:B------:R-:W-:Y:S01]  /*0000*/  LDC R1, c[0x0][0x37c] ;  /* 0x0000df00ff017b82 */ /* 0x000fe20000000800 */
[----:B------:R-:W-:Y:S05]  /*0010*/  EXIT ;  /* 0x000000000000794d */ /* 0x000fea0003800000 */
.L_x_6:
        /* <DEDUP_REMOVED lines=14> */
.L_x_15:


//--------------------- .text._ZN7cutlass13device_kernelIN5flash11enable_sm90INS1_16FlashAttnFwdSm90INS1_25CollectiveMainloopFwdSm90ILi2EN4cute5tupleIJNS5_1CILi1EEES8_S8_EEENS6_IJNS7_ILi192EEENS7_ILi128EEENS7_ILi96EEEEEELi96ENS_10bfloat16_tEfNS_4arch4Sm90ELb1ELb0ELb1ELb1ELb1ELb0ELb0ELb0ELb1ELb1ELb1ELb0EEENS1_21CollectiveEpilogueFwdINS6_IJSA_SC_SB_EEES9_SE_SG_Li384ELb1ELb1ELb1ELb0EEENS1_36VarlenDynamicPersistentTileSchedulerILi192ELi128ELi384ELi128ELb1ELb1ELb1ELb1ELb1ELb1EEEEEEEEEvNT_6ParamsE --------------------------
	.section	.text._ZN7cutlass13device_kernelIN5flash11enable_sm90INS1_16FlashAttnFwdSm90INS1_25CollectiveMainloopFwdSm90ILi2EN4cute5tupleIJNS5_1CILi1EEES8_S8_EEENS6_IJNS7_ILi192EEENS7_ILi128EEENS7_ILi96EEEEEELi96ENS_10bfloat16_tEfNS_4arch4Sm90ELb1ELb0ELb1ELb1ELb1ELb0ELb0ELb0ELb1ELb1ELb1ELb0EEENS1_21CollectiveEpilogueFwdINS6_IJSA_SC_SB_EEES9_SE_SG_Li384ELb1ELb1ELb1ELb0EEENS1_36VarlenDynamicPersistentTileSchedulerILi192ELi128ELi384ELi128ELb1ELb1ELb1ELb1ELb1ELb1EEEEEEEEEvNT_6ParamsE,"ax",@progbits
	.align	128
.text._ZN7cutlass13device_kernelIN5flash11enable_sm90INS1_16FlashAttnFwdSm90INS1_25CollectiveMainloopFwdSm90ILi2EN4cute5tupleIJNS5_1CILi1EEES8_S8_EEENS6_IJNS7_ILi192EEENS7_ILi128EEENS7_ILi96EEEEEELi96ENS_10bfloat16_tEfNS_4arch4Sm90ELb1ELb0ELb1ELb1ELb1ELb0ELb0ELb0ELb1ELb1ELb1ELb0EEENS1_21CollectiveEpilogueFwdINS6_IJSA_SC_SB_EEES9_SE_SG_Li384ELb1ELb1ELb1ELb0EEENS1_36VarlenDynamicPersistentTileSchedulerILi192ELi128ELi384ELi128ELb1ELb1ELb1ELb1ELb1ELb1EEEEEEEEEvNT_6ParamsE:
        .type           _ZN7cutlass13device_kernelIN5flash11enable_sm90INS1_16FlashAttnFwdSm90INS1_25CollectiveMainloopFwdSm90ILi2EN4cute5tupleIJNS5_1CILi1EEES8_S8_EEENS6_IJNS7_ILi192EEENS7_ILi128EEENS7_ILi96EEEEEELi96ENS_10bfloat16_tEfNS_4arch4Sm90ELb1ELb0ELb1ELb1ELb1ELb0ELb0ELb0ELb1ELb1ELb1ELb0EEENS1_21CollectiveEpilogueFwdINS6_IJSA_SC_SB_EEES9_SE_SG_Li384ELb1ELb1ELb1ELb0EEENS1_36VarlenDynamicPersistentTileSchedulerILi192ELi128ELi384ELi128ELb1ELb1ELb1ELb1ELb1ELb1EEEEEEEEEvNT_6ParamsE,@function
        .size           _ZN7cutlass13device_kernelIN5flash11enable_sm90INS1_16FlashAttnFwdSm90INS1_25CollectiveMainloopFwdSm90ILi2EN4cute5tupleIJNS5_1CILi1EEES8_S8_EEENS6_IJNS7_ILi192EEENS7_ILi128EEENS7_ILi96EEEEEELi96ENS_10bfloat16_tEfNS_4arch4Sm90ELb1ELb0ELb1ELb1ELb1ELb0ELb0ELb0ELb1ELb1ELb1ELb0EEENS1_21CollectiveEpilogueFwdINS6_IJSA_SC_SB_EEES9_SE_SG_Li384ELb1ELb1ELb1ELb0EEENS1_36VarlenDynamicPersistentTileSchedulerILi192ELi128ELi384ELi128ELb1ELb1ELb1ELb1ELb1ELb1EEEEEEEEEvNT_6ParamsE,(.L_x_16 - _ZN7cutlass13device_kernelIN5flash11enable_sm90INS1_16FlashAttnFwdSm90INS1_25CollectiveMainloopFwdSm90ILi2EN4cute5tupleIJNS5_1CILi1EEES8_S8_EEENS6_IJNS7_ILi192EEENS7_ILi128EEENS7_ILi96EEEEEELi96ENS_10bfloat16_tEfNS_4arch4Sm90ELb1ELb0ELb1ELb1ELb1ELb0ELb0ELb0ELb1ELb1ELb1ELb0EEENS1_21CollectiveEpilogueFwdINS6_IJSA_SC_SB_EEES9_SE_SG_Li384ELb1ELb1ELb1ELb0EEENS1_36VarlenDynamicPersistentTileSchedulerILi192ELi128ELi384ELi128ELb1ELb1ELb1ELb1ELb1ELb1EEEEEEEEEvNT_6ParamsE)
        .other          _ZN7cutlass13device_kernelIN5flash11enable_sm90INS1_16FlashAttnFwdSm90INS1_25CollectiveMainloopFwdSm90ILi2EN4cute5tupleIJNS5_1CILi1EEES8_S8_EEENS6_IJNS7_ILi192EEENS7_ILi128EEENS7_ILi96EEEEEELi96ENS_10bfloat16_tEfNS_4arch4Sm90ELb1ELb0ELb1ELb1ELb1ELb0ELb0ELb0ELb1ELb1ELb1ELb0EEENS1_21CollectiveEpilogueFwdINS6_IJSA_SC_SB_EEES9_SE_SG_Li384ELb1ELb1ELb1ELb0EEENS1_36VarlenDynamicPersistentTileSchedulerILi192ELi128ELi384ELi128ELb1ELb1ELb1ELb1ELb1ELb1EEEEEEEEEvNT_6ParamsE,@"STO_CUDA_ENTRY STV_DEFAULT"
_ZN7cutlass13device_kernelIN5flash11enable_sm90INS1_16FlashAttnFwdSm90INS1_25CollectiveMainloopFwdSm90ILi2EN4cute5tupleIJNS5_1CILi1EEES8_S8_EEENS6_IJNS7_ILi192EEENS7_ILi128EEENS7_ILi96EEEEEELi96ENS_10bfloat16_tEfNS_4arch4Sm90ELb1ELb0ELb1ELb1ELb1ELb0ELb0ELb0ELb1ELb1ELb1ELb0EEENS1_21CollectiveEpilogueFwdINS6_IJSA_SC_SB_EEES9_SE_SG_Li384ELb1ELb1ELb1ELb0EEENS1_36VarlenDynamicPersistentTileSchedulerILi192ELi128ELi384ELi128ELb1ELb1ELb1ELb1ELb1ELb1EEEEEEEEEvNT_6ParamsE:
[----:B------:R-:W-:Y:S01]  /*0000*/  LDC R1, c[0x0][0x37c] ;  /* 0x0000df00ff017b82 */ /* 0x000fe20000000800 */
[----:B------:R-:W-:Y:S05]  /*0010*/  EXIT ;  /* 0x000000000000794d */ /* 0x000fea0003800000 */
.L_x_7:
        /* <DEDUP_REMOVED lines=14> */
.L_x_16:


//--------------------- .text._ZN7cutlass13device_kernelIN5flash11enable_sm90INS1_16FlashAttnFwdSm90INS1_25CollectiveMainloopFwdSm90ILi2EN4cute5tupleIJNS5_1CILi1EEES8_S8_EEENS6_IJNS7_ILi192EEENS7_ILi128EEENS7_ILi96EEEEEELi96ENS_10bfloat16_tEfNS_4arch4Sm90ELb1ELb0ELb1ELb1ELb1ELb1ELb0ELb0ELb1ELb1ELb1ELb0EEENS1_21CollectiveEpilogueFwdINS6_IJSA_SC_SB_EEES9_SE_SG_Li384ELb1ELb1ELb1ELb0EEENS1_36VarlenDynamicPersistentTileSchedulerILi192ELi128ELi384ELi128ELb1ELb1ELb1ELb1ELb1ELb1EEEEEEEEEvNT_6ParamsE --------------------------
	.section	.text._ZN7cutlass13device_kernelIN5flash11enable_sm90INS1_16FlashAttnFwdSm90INS1_25CollectiveMainloopFwdSm90ILi2EN4cute5tupleIJNS5_1CILi1EEES8_S8_EEENS6_IJNS7_ILi192EEENS7_ILi128EEENS7_ILi96EEEEEELi96ENS_10bfloat16_tEfNS_4arch4Sm90ELb1ELb0ELb1ELb1ELb1ELb1ELb0ELb0ELb1ELb1ELb1ELb0EEENS1_21CollectiveEpilogueFwdINS6_IJSA_SC_SB_EEES9_SE_SG_Li384ELb1ELb1ELb1ELb0EEENS1_36VarlenDynamicPersistentTileSchedulerILi192ELi128ELi384ELi128ELb1ELb1ELb1ELb1ELb1ELb1EEEEEEEEEvNT_6ParamsE,"ax",@progbits
	.align	128
.text._ZN7cutlass13device_kernelIN5flash11enable_sm90INS1_16FlashAttnFwdSm90INS1_25CollectiveMainloopFwdSm90ILi2EN4cute5tupleIJNS5_1CILi1EEES8_S8_EEENS6_IJNS7_ILi192EEENS7_ILi128EEENS7_ILi96EEEEEELi96ENS_10bfloat16_tEfNS_4arch4Sm90ELb1ELb0ELb1ELb1ELb1ELb1ELb0ELb0ELb1ELb1ELb1ELb0EEENS1_21CollectiveEpilogueFwdINS6_IJSA_SC_SB_EEES9_SE_SG_Li384ELb1ELb1ELb1ELb0EEENS1_36VarlenDynamicPersistentTileSchedulerILi192ELi128ELi384ELi128ELb1ELb1ELb1ELb1ELb1ELb1EEEEEEEEEvNT_6ParamsE:
        .type           _ZN7cutlass13device_kernelIN5flash11enable_sm90INS1_16FlashAttnFwdSm90INS1_25CollectiveMainloopFwdSm90ILi2EN4cute5tupleIJNS5_1CILi1EEES8_S8_EEENS6_IJNS7_ILi192EEENS7_ILi128EEENS7_ILi96EEEEEELi96ENS_10bfloat16_tEfNS_4arch4Sm90ELb1ELb0ELb1ELb1ELb1ELb1ELb0ELb0ELb1ELb1ELb1ELb0EEENS1_21CollectiveEpilogueFwdINS6_IJSA_SC_SB_EEES9_SE_SG_Li384ELb1ELb1ELb1ELb0EEENS1_36VarlenDynamicPersistentTileSchedulerILi192ELi128ELi384ELi128ELb1ELb1ELb1ELb1ELb1ELb1EEEEEEEEEvNT_6ParamsE,@function
        .size           _ZN7cutlass13device_kernelIN5flash11enable_sm90INS1_16FlashAttnFwdSm90INS1_25CollectiveMainloopFwdSm90ILi2EN4cute5tupleIJNS5_1CILi1EEES8_S8_EEENS6_IJNS7_ILi192EEENS7_ILi128EEENS7_ILi96EEEEEELi96ENS_10bfloat16_tEfNS_4arch4Sm90ELb1ELb0ELb1ELb1ELb1ELb1ELb0ELb0ELb1ELb1ELb1ELb0EEENS1_21CollectiveEpilogueFwdINS6_IJSA_SC_SB_EEES9_SE_SG_Li384ELb1ELb1ELb1ELb0EEENS1_36VarlenDynamicPersistentTileSchedulerILi192ELi128ELi384ELi128ELb1ELb1ELb1ELb1ELb1ELb1EEEEEEEEEvNT_6ParamsE,(.L_x_17 - _ZN7cutlass13device_kernelIN5flash11enable_sm90INS1_16FlashAttnFwdSm90INS1_25CollectiveMainloopFwdSm90ILi2EN4cute5tupleIJNS5_1CILi1EEES8_S8_EEENS6_IJNS7_ILi192EEENS7_ILi128EEENS7_ILi96EEEEEELi96ENS_10bfloat16_tEfNS_4arch4Sm90ELb1ELb0ELb1ELb1ELb1ELb1ELb0ELb0ELb1ELb1ELb1ELb0EEENS1_21CollectiveEpilogueFwdINS6_IJSA_SC_SB_EEES9_SE_SG_Li384ELb1ELb1ELb1ELb0EEENS1_36VarlenDynamicPersistentTileSchedulerILi192ELi128ELi384ELi128ELb1ELb1ELb1ELb1ELb1ELb1EEEEEEEEEvNT_6ParamsE)
        .other          _ZN7cutlass13device_kernelIN5flash11enable_sm90INS1_16FlashAttnFwdSm90INS1_25CollectiveMainloopFwdSm90ILi2EN4cute5tupleIJNS5_1CILi1EEES8_S8_EEENS6_IJNS7_ILi192EEENS7_ILi128EEENS7_ILi96EEEEEELi96ENS_10bfloat16_tEfNS_4arch4Sm90ELb1ELb0ELb1ELb1ELb1ELb1ELb0ELb0ELb1ELb1ELb1ELb0EEENS1_21CollectiveEpilogueFwdINS6_IJSA_SC_SB_EEES9_SE_SG_Li384ELb1ELb1ELb1ELb0EEENS1_36VarlenDynamicPersistentTileSchedulerILi192ELi128ELi384ELi128ELb1ELb1ELb1ELb1ELb1ELb1EEEEEEEEEvNT_6ParamsE,@"STO_CUDA_ENTRY STV_DEFAULT"
_ZN7cutlass13device_kernelIN5flash11enable_sm90INS1_16FlashAttnFwdSm90INS1_25CollectiveMainloopFwdSm90ILi2EN4cute5tupleIJNS5_1CILi1EEES8_S8_EEENS6_IJNS7_ILi192EEENS7_ILi128EEENS7_ILi96EEEEEELi96ENS_10bfloat16_tEfNS_4arch4Sm90ELb1ELb0ELb1ELb1ELb1ELb1ELb0ELb0ELb1ELb1ELb1ELb0EEENS1_21CollectiveEpilogueFwdINS6_IJSA_SC_SB_EEES9_SE_SG_Li384ELb1ELb1ELb1ELb0EEENS1_36VarlenDynamicPersistentTileSchedulerILi192ELi128ELi384ELi128ELb1ELb1ELb1ELb1ELb1ELb1EEEEEEEEEvNT_6ParamsE:
[----:B------:R-:W-:Y:S01]  /*0000*/  LDC R1, c[0x0][0x37c] ;  /* 0x0000df00ff017b82 */ /* 0x000fe20000000800 */
[----:B------:R-:W-:Y:S05]  /*0010*/  EXIT ;  /* 0x000000000000794d */ /* 0x000fea0003800000 */
.L_x_8:
        /* <DEDUP_REMOVED lines=14> */
.L_x_17:


//--------------------- .nv.shared.reserved.0     --------------------------
	.section	.nv.shared.reserved.0,"aw",@nobits
	.weak		__nv_reservedSMEM_offset_0_alias
	.size		__nv_reservedSMEM_offset_0_alias, 0, 64
	.other		__nv_reservedSMEM_offset_0_alias,@"STO_CUDA_RESERVED_SHARED STV_DEFAULT"
__nv_reservedSMEM_offset_0_alias:
	.zero		0
	.zero		64


//--------------------- .nv.global                --------------------------
	.section	.nv.global,"aw",@nobits
.nv.global:
	.type		_ZN85_INTERNAL_334e3ad8_49_flash_fwd_hdim96_bf16_paged_split_softcap_sm90_cu_21e1f8cb_34694cute1_E,@object
	.size		_ZN85_INTERNAL_334e3ad8_49_flash_fwd_hdim96_bf16_paged_split_softcap_sm90_cu_21e1f8cb_34694cute1_E,(_ZN85_INTERNAL_334e3ad8_49_flash_fwd_hdim96_bf16_paged_split_softcap_sm90_cu_21e1f8cb_34694cuda3std3__45__cpo6cbeginE - _ZN85_INTERNAL_334e3ad8_49_flash_fwd_hdim96_bf16_paged_split_softcap_sm90_cu_21e1f8cb_34694cute1_E)
_ZN85_INTERNAL_334e3ad8_49_flash_fwd_hdim96_bf16_paged_split_softcap_sm90_cu_21e1f8cb_34694cute1_E:
	.zero		1
	.type		_ZN85_INTERNAL_334e3ad8_49_flash_fwd_hdim96_bf16_paged_split_softcap_sm90_cu_21e1f8cb_34694cuda3std3__45__cpo6cbeginE,@object
	.size		_ZN85_INTERNAL_334e3ad8_49_flash_fwd_hdim96_bf16_paged_split_softcap_sm90_cu_21e1f8cb_34694cuda3std3__45__cpo6cbeginE,(_ZN85_INTERNAL_334e3ad8_49_flash_fwd_hdim96_bf16_paged_split_softcap_sm90_cu_21e1f8cb_34694cuda3std3__48in_placeE - _ZN85_INTERNAL_334e3ad8_49_flash_fwd_hdim96_bf16_paged_split_softcap_sm90_cu_21e1f8cb_34694cuda3std3__45__cpo6cbeginE)
_ZN85_INTERNAL_334e3ad8_49_flash_fwd_hdim96_bf16_paged_split_softcap_sm90_cu_21e1f8cb_34694cuda3std3__45__cpo6cbeginE:
	.zero		1
	.type		_ZN85_INTERNAL_334e3ad8_49_flash_fwd_hdim96_bf16_paged_split_softcap_sm90_cu_21e1f8cb_34694cuda3std3__48in_placeE,@object
	.size		_ZN85_INTERNAL_334e3ad8_49_flash_fwd_hdim96_bf16_paged_split_softcap_sm90_cu_21e1f8cb_34694cuda3std3__48in_placeE,(_ZN85_INTERNAL_334e3ad8_49_flash_fwd_hdim96_bf16_paged_split_softcap_sm90_cu_21e1f8cb_34694cuda3std6ranges3__45__cpo9iter_moveE - _ZN85_INTERNAL_334e3ad8_49_flash_fwd_hdim96_bf16_paged_split_softcap_sm90_cu_21e1f8cb_34694cuda3std3__48in_placeE)
_ZN85_INTERNAL_334e3ad8_49_flash_fwd_hdim96_bf16_paged_split_softcap_sm90_cu_21e1f8cb_34694cuda3std3__48in_placeE:
	.zero		1
	.type		_ZN85_INTERNAL_334e3ad8_49_flash_fwd_hdim96_bf16_paged_split_softcap_sm90_cu_21e1f8cb_34694cuda3std6ranges3__45__cpo9iter_moveE,@object
	.size		_ZN85_INTERNAL_334e3ad8_49_flash_fwd_hdim96_bf16_paged_split_softcap_sm90_cu_21e1f8cb_34694cuda3std6ranges3__45__cpo9iter_moveE,(_ZN85_INTERNAL_334e3ad8_49_flash_fwd_hdim96_bf16_paged_split_softcap_sm90_cu_21e1f8cb_34694cuda3std3__45__cpo5beginE - _ZN85_INTERNAL_334e3ad8_49_flash_fwd_hdim96_bf16_paged_split_softcap_sm90_cu_21e1f8cb_34694cuda3std6ranges3__45__cpo9iter_moveE)
_ZN85_INTERNAL_334e3ad8_49_flash_fwd_hdim96_bf16_paged_split_softcap_sm90_cu_21e1f8cb_34694cuda3std6ranges3__45__cpo9iter_moveE:
	.zero		1
	.type		_ZN85_INTERNAL_334e3ad8_49_flash_fwd_hdim96_bf16_paged_split_softcap_sm90_cu_21e1f8cb_34694cuda3std3__45__cpo5beginE,@object
	.size		_ZN85_INTERNAL_334e3ad8_49_flash_fwd_hdim96_bf16_paged_split_softcap_sm90_cu_21e1f8cb_34694cuda3std3__45__cpo5beginE,(_ZN85_INTERNAL_334e3ad8_49_flash_fwd_hdim96_bf16_paged_split_softcap_sm90_cu_21e1f8cb_34694cuda3std3__487_GLOBAL__N__334e3ad8_49_flash_fwd_hdim96_bf16_paged_split_softcap_sm90_cu_21e1f8cb_34696ignoreE - _ZN85_INTERNAL_334e3ad8_49_flash_fwd_hdim96_bf16_paged_split_softcap_sm90_cu_21e1f8cb_34694cuda3std3__45__cpo5beginE)
_ZN85_INTERNAL_334e3ad8_49_flash_fwd_hdim96_bf16_paged_split_softcap_sm90_cu_21e1f8cb_34694cuda3std3__45__cpo5beginE:
	.zero		1
	.type		_ZN85_INTERNAL_334e3ad8_49_flash_fwd_hdim96_bf16_paged_split_softcap_sm90_cu_21e1f8cb_34694cuda3std3__487_GLOBAL__N__334e3ad8_49_flash_fwd_hdim96_bf16_paged_split_softcap_sm90_cu_21e1f8cb_34696ignoreE,@object
	.size		_ZN85_INTERNAL_334e3ad8_49_flash_fwd_hdim96_bf16_paged_split_softcap_sm90_cu_21e1f8cb_34694cuda3std3__487_GLOBAL__N__334e3ad8_49_flash_fwd_hdim96_bf16_paged_split_softcap_sm90_cu_21e1f8cb_34696ignoreE,(_ZN85_INTERNAL_334e3ad8_49_flash_fwd_hdim96_bf16_paged_split_softcap_sm90_cu_21e1f8cb_34694cute7productE - _ZN85_INTERNAL_334e3ad8_49_flash_fwd_hdim96_bf16_paged_split_softcap_sm90_cu_21e1f8cb_34694cuda3std3__487_GLOBAL__N__334e3ad8_49_flash_fwd_hdim96_bf16_paged_split_softcap_sm90_cu_21e1f8cb_34696ignoreE)
_ZN85_INTERNAL_334e3ad8_49_flash_fwd_hdim96_bf16_paged_split_softcap_sm90_cu_21e1f8cb_34694cuda3std3__487_GLOBAL__N__334e3ad8_49_flash_fwd_hdim96_bf16_paged_split_softcap_sm90_cu_21e1f8cb_34696ignoreE:
	.zero		1
	.type		_ZN85_INTERNAL_334e3ad8_49_flash_fwd_hdim96_bf16_paged_split_softcap_sm90_cu_21e1f8cb_34694cute7productE,@object
	.size		_ZN85_INTERNAL_334e3ad8_49_flash_fwd_hdim96_bf16_paged_split_softcap_sm90_cu_21e1f8cb_34694cute7productE,(_ZN85_INTERNAL_334e3ad8_49_flash_fwd_hdim96_bf16_paged_split_softcap_sm90_cu_21e1f8cb_34694cuda3std3__45__cpo3endE - _ZN85_INTERNAL_334e3ad8_49_flash_fwd_hdim96_bf16_paged_split_softcap_sm90_cu_21e1f8cb_34694cute7productE)
_ZN85_INTERNAL_334e3ad8_49_flash_fwd_hdim96_bf16_paged_split_softcap_sm90_cu_21e1f8cb_34694cute7productE:
	.zero		1
	.type		_ZN85_INTERNAL_334e3ad8_49_flash_fwd_hdim96_bf16_paged_split_softcap_sm90_cu_21e1f8cb_34694cuda3std3__45__cpo3endE,@object
	.size		_ZN85_INTERNAL_334e3ad8_49_flash_fwd_hdim96_bf16_paged_split_softcap_sm90_cu_21e1f8cb_34694cuda3std3__45__cpo3endE,(_ZN85_INTERNAL_334e3ad8_49_flash_fwd_hdim96_bf16_paged_split_softcap_sm90_cu_21e1f8cb_34694cuda3std3__419piecewise_constructE - _ZN85_INTERNAL_334e3ad8_49_flash_fwd_hdim96_bf16_paged_split_softcap_sm90_cu_21e1f8cb_34694cuda3std3__45__cpo3endE)
_ZN85_INTERNAL_334e3ad8_49_flash_fwd_hdim96_bf16_paged_split_softcap_sm90_cu_21e1f8cb_34694cuda3std3__45__cpo3endE:
	.zero		1
	.type		_ZN85_INTERNAL_334e3ad8_49_flash_fwd_hdim96_bf16_paged_split_softcap_sm90_cu_21e1f8cb_34694cuda3std3__419piecewise_constructE,@object
	.size		_ZN85_INTERNAL_334e3ad8_49_flash_fwd_hdim96_bf16_paged_split_softcap_sm90_cu_21e1f8cb_34694cuda3std3__419piecewise_constructE,(_ZN85_INTERNAL_334e3ad8_49_flash_fwd_hdim96_bf16_paged_split_softcap_sm90_cu_21e1f8cb_34694cuda3std3__45__cpo4cendE - _ZN85_INTERNAL_334e3ad8_49_flash_fwd_hdim96_bf16_paged_split_softcap_sm90_cu_21e1f8cb_34694cuda3std3__419piecewise_constructE)
_ZN85_INTERNAL_334e3ad8_49_flash_fwd_hdim96_bf16_paged_split_softcap_sm90_cu_21e1f8cb_34694cuda3std3__419piecewise_constructE:
	.zero		1
	.type		_ZN85_INTERNAL_334e3ad8_49_flash_fwd_hdim96_bf16_paged_split_softcap_sm90_cu_21e1f8cb_34694cuda3std3__45__cpo4cendE,@object
	.size		_ZN85_INTERNAL_334e3ad8_49_flash_fwd_hdim96_bf16_paged_split_softcap_sm90_cu_21e1f8cb_34694cuda3std3__45__cpo4cendE,(_ZN85_INTERNAL_334e3ad8_49_flash_fwd_hdim96_bf16_paged_split_softcap_sm90_cu_21e1f8cb_34694cuda3std6ranges3__45__cpo4swapE - _ZN85_INTERNAL_334e3ad8_49_flash_fwd_hdim96_bf16_paged_split_softcap_sm90_cu_21e1f8cb_34694cuda3std3__45__cpo4cendE)
_ZN85_INTERNAL_334e3ad8_49_flash_fwd_hdim96_bf16_paged_split_softcap_sm90_cu_21e1f8cb_34694cuda3std3__45__cpo4cendE:
	.zero		1
	.type		_ZN85_INTERNAL_334e3ad8_49_flash_fwd_hdim96_bf16_paged_split_softcap_sm90_cu_21e1f8cb_34694cuda3std6ranges3__45__cpo4swapE,@object
	.size		_ZN85_INTERNAL_334e3ad8_49_flash_fwd_hdim96_bf16_paged_split_softcap_sm90_cu_21e1f8cb_34694cuda3std6ranges3__45__cpo4swapE,(.L_7 - _ZN85_INTERNAL_334e3ad8_49_flash_fwd_hdim96_bf16_paged_split_softcap_sm90_cu_21e1f8cb_34694cuda3std6ranges3__45__cpo4swapE)
_ZN85_INTERNAL_334e3ad8_49_flash_fwd_hdim96_bf16_paged_split_softcap_sm90_cu_21e1f8cb_34694cuda3std6ranges3__45__cpo4swapE:
	.zero		1
.L_7:


//--------------------- .nv.constant0._ZN7cutlass13device_kernelIN5flash11enable_sm90INS1_16FlashAttnFwdSm90INS1_25CollectiveMainloopFwdSm90ILi2EN4cute5tupleIJNS5_1CILi1EEES8_S8_EEENS6_IJNS7_ILi192EEENS7_ILi128EEENS7_ILi96EEEEEELi96ENS_10bfloat16_tEfNS_4arch4Sm90ELb0ELb0ELb1ELb0ELb1ELb0ELb0ELb0ELb1ELb1ELb1ELb0EEENS1_21CollectiveEpilogueFwdINS6_IJSA_SC_SB_EEES9_SE_SG_Li384ELb0ELb1ELb1ELb0EEENS1_19SingleTileSchedulerILb0ELb1ELb1ELi192EEEEEEEEEvNT_6ParamsE --------------------------
	.section	.nv.constant0._ZN7cutlass13device_kernelIN5flash11enable_sm90INS1_16FlashAttnFwdSm90INS1_25CollectiveMainloopFwdSm90ILi2EN4cute5tupleIJNS5_1CILi1EEES8_S8_EEENS6_IJNS7_ILi192EEENS7_ILi128EEENS7_ILi96EEEEEELi96ENS_10bfloat16_tEfNS_4arch4Sm90ELb0ELb0ELb1ELb0ELb1ELb0ELb0ELb0ELb1ELb1ELb1ELb0EEENS1_21CollectiveEpilogueFwdINS6_IJSA_SC_SB_EEES9_SE_SG_Li384ELb0ELb1ELb1ELb0EEENS1_19SingleTileSchedulerILb0ELb1ELb1ELi192EEEEEEEEEvNT_6ParamsE,"a",@progbits
	.sectionflags	@""
	.align	4
.nv.constant0._ZN7cutlass13device_kernelIN5flash11enable_sm90INS1_16FlashAttnFwdSm90INS1_25CollectiveMainloopFwdSm90ILi2EN4cute5tupleIJNS5_1CILi1EEES8_S8_EEENS6_IJNS7_ILi192EEENS7_ILi128EEENS7_ILi96EEEEEELi96ENS_10bfloat16_tEfNS_4arch4Sm90ELb0ELb0ELb1ELb0ELb1ELb0ELb0ELb0ELb1ELb1ELb1ELb0EEENS1_21CollectiveEpilogueFwdINS6_IJSA_SC_SB_EEES9_SE_SG_Li384ELb0ELb1ELb1ELb0EEENS1_19SingleTileSchedulerILb0ELb1ELb1ELi192EEEEEEEEEvNT_6ParamsE:
	.zero		3456


//--------------------- .nv.constant0._ZN7cutlass13device_kernelIN5flash11enable_sm90INS1_16FlashAttnFwdSm90INS1_25CollectiveMainloopFwdSm90ILi2EN4cute5tupleIJNS5_1CILi1EEES8_S8_EEENS6_IJNS7_ILi192EEENS7_ILi128EEENS7_ILi96EEEEEELi96ENS_10bfloat16_tEfNS_4arch4Sm90ELb0ELb0ELb1ELb1ELb1ELb0ELb0ELb0ELb1ELb1ELb1ELb0EEENS1_21CollectiveEpilogueFwdINS6_IJSA_SC_SB_EEES9_SE_SG_Li384ELb1ELb1ELb1ELb0EEENS1_36VarlenDynamicPersistentTileSchedulerILi192ELi128ELi384ELi128ELb1ELb1ELb1ELb0ELb1ELb1EEEEEEEEEvNT_6ParamsE --------------------------
	.section	.nv.constant0._ZN7cutlass13device_kernelIN5flash11enable_sm90INS1_16FlashAttnFwdSm90INS1_25CollectiveMainloopFwdSm90ILi2EN4cute5tupleIJNS5_1CILi1EEES8_S8_EEENS6_IJNS7_ILi192EEENS7_ILi128EEENS7_ILi96EEEEEELi96ENS_10bfloat16_tEfNS_4arch4Sm90ELb0ELb0ELb1ELb1ELb1ELb0ELb0ELb0ELb1ELb1ELb1ELb0EEENS1_21CollectiveEpilogueFwdINS6_IJSA_SC_SB_EEES9_SE_SG_Li384ELb1ELb1ELb1ELb0EEENS1_36VarlenDynamicPersistentTileSchedulerILi192ELi128ELi384ELi128ELb1ELb1ELb1ELb0ELb1ELb1EEEEEEEEEvNT_6ParamsE,"a",@progbits
	.sectionflags	@""
	.align	4
.nv.constant0._ZN7cutlass13device_kernelIN5flash11enable_sm90INS1_16FlashAttnFwdSm90INS1_25CollectiveMainloopFwdSm90ILi2EN4cute5tupleIJNS5_1CILi1EEES8_S8_EEENS6_IJNS7_ILi192EEENS7_ILi128EEENS7_ILi96EEEEEELi96ENS_10bfloat16_tEfNS_4arch4Sm90ELb0ELb0ELb1ELb1ELb1ELb0ELb0ELb0ELb1ELb1ELb1ELb0EEENS1_21CollectiveEpilogueFwdINS6_IJSA_SC_SB_EEES9_SE_SG_Li384ELb1ELb1ELb1ELb0EEENS1_36VarlenDynamicPersistentTileSchedulerILi192ELi128ELi384ELi128ELb1ELb1ELb1ELb0ELb1ELb1EEEEEEEEEvNT_6ParamsE:
	.zero		3584


//--------------------- .nv.constant0._ZN7cutlass13device_kernelIN5flash11enable_sm90INS1_16FlashAttnFwdSm90INS1_25CollectiveMainloopFwdSm90ILi2EN4cute5tupleIJNS5_1CILi1EEES8_S8_EEENS6_IJNS7_ILi192EEENS7_ILi128EEENS7_ILi96EEEEEELi96ENS_10bfloat16_tEfNS_4arch4Sm90ELb0ELb0ELb1ELb1ELb1ELb1ELb0ELb0ELb1ELb1ELb1ELb0EEENS1_21CollectiveEpilogueFwdINS6_IJSA_SC_SB_EEES9_SE_SG_Li384ELb1ELb1ELb1ELb0EEENS1_36VarlenDynamicPersistentTileSchedulerILi192ELi128ELi384ELi128ELb1ELb1ELb1ELb0ELb1ELb1EEEEEEEEEvNT_6ParamsE --------------------------
	.section	.nv.constant0._ZN7cutlass13device_kernelIN5flash11enable_sm90INS1_16FlashAttnFwdSm90INS1_25CollectiveMainloopFwdSm90ILi2EN4cute5tupleIJNS5_1CILi1EEES8_S8_EEENS6_IJNS7_ILi192EEENS7_ILi128EEENS7_ILi96EEEEEELi96ENS_10bfloat16_tEfNS_4arch4Sm90ELb0ELb0ELb1ELb1ELb1ELb1ELb0ELb0ELb1ELb1ELb1ELb0EEENS1_21CollectiveEpilogueFwdINS6_IJSA_SC_SB_EEES9_SE_SG_Li384ELb1ELb1ELb1ELb0EEENS1_36VarlenDynamicPersistentTileSchedulerILi192ELi128ELi384ELi128ELb1ELb1ELb1ELb0ELb1ELb1EEEEEEEEEvNT_6ParamsE,"a",@progbits
	.sectionflags	@""
	.align	4
.nv.constant0._ZN7cutlass13device_kernelIN5flash11enable_sm90INS1_16FlashAttnFwdSm90INS1_25CollectiveMainloopFwdSm90ILi2EN4cute5tupleIJNS5_1CILi1EEES8_S8_EEENS6_IJNS7_ILi192EEENS7_ILi128EEENS7_ILi96EEEEEELi96ENS_10bfloat16_tEfNS_4arch4Sm90ELb0ELb0ELb1ELb1ELb1ELb1ELb0ELb0ELb1ELb1ELb1ELb0EEENS1_21CollectiveEpilogueFwdINS6_IJSA_SC_SB_EEES9_SE_SG_Li384ELb1ELb1ELb1ELb0EEENS1_36VarlenDynamicPersistentTileSchedulerILi192ELi128ELi384ELi128ELb1ELb1ELb1ELb0ELb1ELb1EEEEEEEEEvNT_6ParamsE:
	.zero		3584


//--------------------- .nv.constant0._ZN7cutlass13device_kernelIN5flash11enable_sm90INS1_16FlashAttnFwdSm90INS1_25CollectiveMainloopFwdSm90ILi2EN4cute5tupleIJNS5_1CILi1EEES8_S8_EEENS6_IJNS7_ILi192EEENS7_ILi128EEENS7_ILi96EEEEEELi96ENS_10bfloat16_tEfNS_4arch4Sm90ELb0ELb1ELb1ELb0ELb1ELb0ELb0ELb0ELb1ELb1ELb1ELb0EEENS1_21CollectiveEpilogueFwdINS6_IJSA_SC_SB_EEES9_SE_SG_Li384ELb0ELb1ELb1ELb0EEENS1_19SingleTileSchedulerILb0ELb1ELb1ELi192EEEEEEEEEvNT_6ParamsE --------------------------
	.section	.nv.constant0._ZN7cutlass13device_kernelIN5flash11enable_sm90INS1_16FlashAttnFwdSm90INS1_25CollectiveMainloopFwdSm90ILi2EN4cute5tupleIJNS5_1CILi1EEES8_S8_EEENS6_IJNS7_ILi192EEENS7_ILi128EEENS7_ILi96EEEEEELi96ENS_10bfloat16_tEfNS_4arch4Sm90ELb0ELb1ELb1ELb0ELb1ELb0ELb0ELb0ELb1ELb1ELb1ELb0EEENS1_21CollectiveEpilogueFwdINS6_IJSA_SC_SB_EEES9_SE_SG_Li384ELb0ELb1ELb1ELb0EEENS1_19SingleTileSchedulerILb0ELb1ELb1ELi192EEEEEEEEEvNT_6ParamsE,"a",@progbits
	.sectionflags	@""
	.align	4
.nv.constant0._ZN7cutlass13device_kernelIN5flash11enable_sm90INS1_16FlashAttnFwdSm90INS1_25CollectiveMainloopFwdSm90ILi2EN4cute5tupleIJNS5_1CILi1EEES8_S8_EEENS6_IJNS7_ILi192EEENS7_ILi128EEENS7_ILi96EEEEEELi96ENS_10bfloat16_tEfNS_4arch4Sm90ELb0ELb1ELb1ELb0ELb1ELb0ELb0ELb0ELb1ELb1ELb1ELb0EEENS1_21CollectiveEpilogueFwdINS6_IJSA_SC_SB_EEES9_SE_SG_Li384ELb0ELb1ELb1ELb0EEENS1_19SingleTileSchedulerILb0ELb1ELb1ELi192EEEEEEEEEvNT_6ParamsE:
	.zero		3456


//--------------------- .nv.constant0._ZN7cutlass13device_kernelIN5flash11enable_sm90INS1_16FlashAttnFwdSm90INS1_25CollectiveMainloopFwdSm90ILi2EN4cute5tupleIJNS5_1CILi1EEES8_S8_EEENS6_IJNS7_ILi192EEENS7_ILi128EEENS7_ILi96EEEEEELi96ENS_10bfloat16_tEfNS_4arch4Sm90ELb0ELb1ELb1ELb1ELb1ELb0ELb0ELb0ELb1ELb1ELb1ELb0EEENS1_21CollectiveEpilogueFwdINS6_IJSA_SC_SB_EEES9_SE_SG_Li384ELb1ELb1ELb1ELb0EEENS1_36VarlenDynamicPersistentTileSchedulerILi192ELi128ELi384ELi128ELb1ELb1ELb1ELb1ELb0ELb1EEEEEEEEEvNT_6ParamsE --------------------------
	.section	.nv.constant0._ZN7cutlass13device_kernelIN5flash11enable_sm90INS1_16FlashAttnFwdSm90INS1_25CollectiveMainloopFwdSm90ILi2EN4cute5tupleIJNS5_1CILi1EEES8_S8_EEENS6_IJNS7_ILi192EEENS7_ILi128EEENS7_ILi96EEEEEELi96ENS_10bfloat16_tEfNS_4arch4Sm90ELb0ELb1ELb1ELb1ELb1ELb0ELb0ELb0ELb1ELb1ELb1ELb0EEENS1_21CollectiveEpilogueFwdINS6_IJSA_SC_SB_EEES9_SE_SG_Li384ELb1ELb1ELb1ELb0EEENS1_36VarlenDynamicPersistentTileSchedulerILi192ELi128ELi384ELi128ELb1ELb1ELb1ELb1ELb0ELb1EEEEEEEEEvNT_6ParamsE,"a",@progbits
	.sectionflags	@""
	.align	4
.nv.constant0._ZN7cutlass13device_kernelIN5flash11enable_sm90INS1_16FlashAttnFwdSm90INS1_25CollectiveMainloopFwdSm90ILi2EN4cute5tupleIJNS5_1CILi1EEES8_S8_EEENS6_IJNS7_ILi192EEENS7_ILi128EEENS7_ILi96EEEEEELi96ENS_10bfloat16_tEfNS_4arch4Sm90ELb0ELb1ELb1ELb1ELb1ELb0ELb0ELb0ELb1ELb1ELb1ELb0EEENS1_21CollectiveEpilogueFwdINS6_IJSA_SC_SB_EEES9_SE_SG_Li384ELb1ELb1ELb1ELb0EEENS1_36VarlenDynamicPersistentTileSchedulerILi192ELi128ELi384ELi128ELb1ELb1ELb1ELb1ELb0ELb1EEEEEEEEEvNT_6ParamsE:
	.zero		3584


//--------------------- .nv.constant0._ZN7cutlass13device_kernelIN5flash11enable_sm90INS1_16FlashAttnFwdSm90INS1_25CollectiveMainloopFwdSm90ILi2EN4cute5tupleIJNS5_1CILi1EEES8_S8_EEENS6_IJNS7_ILi192EEENS7_ILi128EEENS7_ILi96EEEEEELi96ENS_10bfloat16_tEfNS_4arch4Sm90ELb0ELb1ELb1ELb1ELb1ELb1ELb0ELb0ELb1ELb1ELb1ELb0EEENS1_21CollectiveEpilogueFwdINS6_IJSA_SC_SB_EEES9_SE_SG_Li384ELb1ELb1ELb1ELb0EEENS1_36VarlenDynamicPersistentTileSchedulerILi192ELi128ELi384ELi128ELb1ELb1ELb1ELb1ELb0ELb1EEEEEEEEEvNT_6ParamsE --------------------------
	.section	.nv.constant0._ZN7cutlass13device_kernelIN5flash11enable_sm90INS1_16FlashAttnFwdSm90INS1_25CollectiveMainloopFwdSm90ILi2EN4cute5tupleIJNS5_1CILi1EEES8_S8_EEENS6_IJNS7_ILi192EEENS7_ILi128EEENS7_ILi96EEEEEELi96ENS_10bfloat16_tEfNS_4arch4Sm90ELb0ELb1ELb1ELb1ELb1ELb1ELb0ELb0ELb1ELb1ELb1ELb0EEENS1_21CollectiveEpilogueFwdINS6_IJSA_SC_SB_EEES9_SE_SG_Li384ELb1ELb1ELb1ELb0EEENS1_36VarlenDynamicPersistentTileSchedulerILi192ELi128ELi384ELi128ELb1ELb1ELb1ELb1ELb0ELb1EEEEEEEEEvNT_6ParamsE,"a",@progbits
	.sectionflags	@""
	.align	4
.nv.constant0._ZN7cutlass13device_kernelIN5flash11enable_sm90INS1_16FlashAttnFwdSm90INS1_25CollectiveMainloopFwdSm90ILi2EN4cute5tupleIJNS5_1CILi1EEES8_S8_EEENS6_IJNS7_ILi192EEENS7_ILi128EEENS7_ILi96EEEEEELi96ENS_10bfloat16_tEfNS_4arch4Sm90ELb0ELb1ELb1ELb1ELb1ELb1ELb0ELb0ELb1ELb1ELb1ELb0EEENS1_21CollectiveEpilogueFwdINS6_IJSA_SC_SB_EEES9_SE_SG_Li384ELb1ELb1ELb1ELb0EEENS1_36VarlenDynamicPersistentTileSchedulerILi192ELi128ELi384ELi128ELb1ELb1ELb1ELb1ELb0ELb1EEEEEEEEEvNT_6ParamsE:
	.zero		3584


//--------------------- .nv.constant0._ZN7cutlass13device_kernelIN5flash11enable_sm90INS1_16FlashAttnFwdSm90INS1_25CollectiveMainloopFwdSm90ILi2EN4cute5tupleIJNS5_1CILi1EEES8_S8_EEENS6_IJNS7_ILi192EEENS7_ILi128EEENS7_ILi96EEEEEELi96ENS_10bfloat16_tEfNS_4arch4Sm90ELb1ELb0ELb1ELb0ELb1ELb0ELb0ELb0ELb1ELb1ELb1ELb0EEENS1_21CollectiveEpilogueFwdINS6_IJSA_SC_SB_EEES9_SE_SG_Li384ELb0ELb1ELb1ELb0EEENS1_19SingleTileSchedulerILb0ELb1ELb1ELi192EEEEEEEEEvNT_6ParamsE --------------------------
	.section	.nv.constant0._ZN7cutlass13device_kernelIN5flash11enable_sm90INS1_16FlashAttnFwdSm90INS1_25CollectiveMainloopFwdSm90ILi2EN4cute5tupleIJNS5_1CILi1EEES8_S8_EEENS6_IJNS7_ILi192EEENS7_ILi128EEENS7_ILi96EEEEEELi96ENS_10bfloat16_tEfNS_4arch4Sm90ELb1ELb0ELb1ELb0ELb1ELb0ELb0ELb0ELb1ELb1ELb1ELb0EEENS1_21CollectiveEpilogueFwdINS6_IJSA_SC_SB_EEES9_SE_SG_Li384ELb0ELb1ELb1ELb0EEENS1_19SingleTileSchedulerILb0ELb1ELb1ELi192EEEEEEEEEvNT_6ParamsE,"a",@progbits
	.sectionflags	@""
	.align	4
.nv.constant0._ZN7cutlass13device_kernelIN5flash11enable_sm90INS1_16FlashAttnFwdSm90INS1_25CollectiveMainloopFwdSm90ILi2EN4cute5tupleIJNS5_1CILi1EEES8_S8_EEENS6_IJNS7_ILi192EEENS7_ILi128EEENS7_ILi96EEEEEELi96ENS_10bfloat16_tEfNS_4arch4Sm90ELb1ELb0ELb1ELb0ELb1ELb0ELb0ELb0ELb1ELb1ELb1ELb0EEENS1_21CollectiveEpilogueFwdINS6_IJSA_SC_SB_EEES9_SE_SG_Li384ELb0ELb1ELb1ELb0EEENS1_19SingleTileSchedulerILb0ELb1ELb1ELi192EEEEEEEEEvNT_6ParamsE:
	.zero		3456


//--------------------- .nv.constant0._ZN7cutlass13device_kernelIN5flash11enable_sm90INS1_16FlashAttnFwdSm90INS1_25CollectiveMainloopFwdSm90ILi2EN4cute5tupleIJNS5_1CILi1EEES8_S8_EEENS6_IJNS7_ILi192EEENS7_ILi128EEENS7_ILi96EEEEEELi96ENS_10bfloat16_tEfNS_4arch4Sm90ELb1ELb0ELb1ELb1ELb1ELb0ELb0ELb0ELb1ELb1ELb1ELb0EEENS1_21CollectiveEpilogueFwdINS6_IJSA_SC_SB_EEES9_SE_SG_Li384ELb1ELb1ELb1ELb0EEENS1_36VarlenDynamicPersistentTileSchedulerILi192ELi128ELi384ELi128ELb1ELb1ELb1ELb1ELb1ELb1EEEEEEEEEvNT_6ParamsE --------------------------
	.section	.nv.constant0._ZN7cutlass13device_kernelIN5flash11enable_sm90INS1_16FlashAttnFwdSm90INS1_25CollectiveMainloopFwdSm90ILi2EN4cute5tupleIJNS5_1CILi1EEES8_S8_EEENS6_IJNS7_ILi192EEENS7_ILi128EEENS7_ILi96EEEEEELi96ENS_10bfloat16_tEfNS_4arch4Sm90ELb1ELb0ELb1ELb1ELb1ELb0ELb0ELb0ELb1ELb1ELb1ELb0EEENS1_21CollectiveEpilogueFwdINS6_IJSA_SC_SB_EEES9_SE_SG_Li384ELb1ELb1ELb1ELb0EEENS1_36VarlenDynamicPersistentTileSchedulerILi192ELi128ELi384ELi128ELb1ELb1ELb1ELb1ELb1ELb1EEEEEEEEEvNT_6ParamsE,"a",@progbits
	.sectionflags	@""
	.align	4
.nv.constant0._ZN7cutlass13device_kernelIN5flash11enable_sm90INS1_16FlashAttnFwdSm90INS1_25CollectiveMainloopFwdSm90ILi2EN4cute5tupleIJNS5_1CILi1EEES8_S8_EEENS6_IJNS7_ILi192EEENS7_ILi128EEENS7_ILi96EEEEEELi96ENS_10bfloat16_tEfNS_4arch4Sm90ELb1ELb0ELb1ELb1ELb1ELb0ELb0ELb0ELb1ELb1ELb1ELb0EEENS1_21CollectiveEpilogueFwdINS6_IJSA_SC_SB_EEES9_SE_SG_Li384ELb1ELb1ELb1ELb0EEENS1_36VarlenDynamicPersistentTileSchedulerILi192ELi128ELi384ELi128ELb1ELb1ELb1ELb1ELb1ELb1EEEEEEEEEvNT_6ParamsE:
	.zero		3584


//--------------------- .nv.constant0._ZN7cutlass13device_kernelIN5flash11enable_sm90INS1_16FlashAttnFwdSm90INS1_25CollectiveMainloopFwdSm90ILi2EN4cute5tupleIJNS5_1CILi1EEES8_S8_EEENS6_IJNS7_ILi192EEENS7_ILi128EEENS7_ILi96EEEEEELi96ENS_10bfloat16_tEfNS_4arch4Sm90ELb1ELb0ELb1ELb1ELb1ELb1ELb0ELb0ELb1ELb1ELb1ELb0EEENS1_21CollectiveEpilogueFwdINS6_IJSA_SC_SB_EEES9_SE_SG_Li384ELb1ELb1ELb1ELb0EEENS1_36VarlenDynamicPersistentTileSchedulerILi192ELi128ELi384ELi128ELb1ELb1ELb1ELb1ELb1ELb1EEEEEEEEEvNT_6ParamsE --------------------------
	.section	.nv.constant0._ZN7cutlass13device_kernelIN5flash11enable_sm90INS1_16FlashAttnFwdSm90INS1_25CollectiveMainloopFwdSm90ILi2EN4cute5tupleIJNS5_1CILi1EEES8_S8_EEENS6_IJNS7_ILi192EEENS7_ILi128EEENS7_ILi96EEEEEELi96ENS_10bfloat16_tEfNS_4arch4Sm90ELb1ELb0ELb1ELb1ELb1ELb1ELb0ELb0ELb1ELb1ELb1ELb0EEENS1_21CollectiveEpilogueFwdINS6_IJSA_SC_SB_EEES9_SE_SG_Li384ELb1ELb1ELb1ELb0EEENS1_36VarlenDynamicPersistentTileSchedulerILi192ELi128ELi384ELi128ELb1ELb1ELb1ELb1ELb1ELb1EEEEEEEEEvNT_6ParamsE,"a",@progbits
	.sectionflags	@""
	.align	4
.nv.constant0._ZN7cutlass13device_kernelIN5flash11enable_sm90INS1_16FlashAttnFwdSm90INS1_25CollectiveMainloopFwdSm90ILi2EN4cute5tupleIJNS5_1CILi1EEES8_S8_EEENS6_IJNS7_ILi192EEENS7_ILi128EEENS7_ILi96EEEEEELi96ENS_10bfloat16_tEfNS_4arch4Sm90ELb1ELb0ELb1ELb1ELb1ELb1ELb0ELb0ELb1ELb1ELb1ELb0EEENS1_21CollectiveEpilogueFwdINS6_IJSA_SC_SB_EEES9_SE_SG_Li384ELb1ELb1ELb1ELb0EEENS1_36VarlenDynamicPersistentTileSchedulerILi192ELi128ELi384ELi128ELb1ELb1ELb1ELb1ELb1ELb1EEEEEEEEEvNT_6ParamsE:
	.zero		3584


//--------------------- SYMBOLS --------------------------

	.type		.nv.reservedSmem.offset0,@object
	.size		.nv.reservedSmem.offset0,0x4
